	.target	sm_100a

	.elftype	@"ET_EXEC"


//--------------------- .note.nv.tkinfo           --------------------------
	.section	.note.nv.tkinfo,"",@"SHT_NOTE"
	.sectionflags	@"SHF_NOTE_NV_TKINFO"
	.tkinfo
        /*0018*/ 	.word	0x00000002
        /*0030*/ 	.string	""
        /*0030*/ 	.string	"ptxas"
        /*0030*/ 	.string	"Cuda compilation tools, release 13.0, V13.0.88"
        /*0030*/ 	.string	"Build cuda_13.0.r13.0/compiler.36424714_0"
        /*0030*/ 	.string	"-arch sm_100a -m 64 "



//--------------------- .note.nv.cuinfo           --------------------------
	.section	.note.nv.cuinfo,"",@"SHT_NOTE"
	.sectionflags	@"SHF_NOTE_NV_CUINFO"
        /*0018*/ 	.short	0x0002
        /*001a*/ 	.short	0x0064
        /*001c*/ 	.short	0x0082
	.zero		2


//--------------------- .nv.info                  --------------------------
	.section	.nv.info,"",@"SHT_CUDA_INFO"
	.align	4


	//----- nvinfo : EIATTR_REGCOUNT
	.align		4
        /*0000*/ 	.byte	0x04, 0x2f
        /*0002*/ 	.short	(.L_19 - .L_18)
	.align		4
.L_18:
        /*0004*/ 	.word	index@(_ZN7cutlass13device_kernelINS_4gemm6kernel13GemmUniversalIN4cute5tupleIJiiiiEEENS1_10collective13CollectiveMmaINS1_35MainloopSm100TmaUmmaWarpSpecializedILi17ELi2ELi4ENS5_IJNS4_1CILi2EEENSA_ILi1EEESC_EEEEENS5_IJNSA_ILi128EEENSA_ILi64EEESG_EEENS_6half_tENS5_IJlSC_lEEESI_SJ_NS4_8TiledMMAINS4_8MMA_AtomIJNS4_26SM100_MMA_F16BF16_2x1SM_SSISI_SI_fLi128ELi64ELNS4_4UMMA5MajorE0ELSO_0ELNSN_7ScaleInE0ELSP_0EEEEEENS4_6LayoutINS5_IJSC_SC_SC_EEENS5_IJNSA_ILi0EEESU_SU_EEEEENS5_IJNS4_10UnderscoreESX_SX_EEEEENS4_18SM100_TMA_2SM_LOADENS4_14ComposedLayoutINS4_7SwizzleILi3ELi4ELi3EEENS4_18smem_ptr_flag_bitsILi16EEENSS_INS5_IJNSA_ILi8EEESG_EEENS5_IJSG_SC_EEEEEEEvNS4_8identityES10_S1A_vS1B_EENS_8epilogue10collective18CollectiveEpilogueINS1D_23Sm100TmaWarpSpecializedILi3ELi2ELi16ELb1ELb0EEEJNS5_IJSG_SG_SG_EEENS5_IJNSS_ISG_SC_EENSS_INS5_IJNSA_ILi16EEESB_EEENS5_IJSC_NSA_ILi32EEEEEEEEEEESI_SJ_SI_SJ_NS1D_6fusion15FusionCallbacksIS1H_NS1Q_17LinearCombinationISI_fSI_fLNS_15FloatRoundStyleE2EEES1I_S1P_JEEENS4_5SM1004TMEM4LOAD26SM100_TMEM_LOAD_32dp32b16xENS4_13SM90_TMA_LOADENS11_INS12_ILi1ELi4ELi3EEES15_NSS_INS5_IJS16_S1K_EEENS5_IJS1K_SC_EEEEEEENS4_39AutoVectorizingCopyWithAssumedAlignmentILi128EEENS4_14SM90_TMA_STOREES25_S27_S27_EEEvvEEEEvNT_6ParamsE)
        /*0008*/ 	.word	0x00000059


	//----- nvinfo : EIATTR_FRAME_SIZE
	.align		4
.L_19:
        /*000c*/ 	.byte	0x04, 0x11
        /*000e*/ 	.short	(.L_21 - .L_20)
	.align		4
.L_20:
        /*0010*/ 	.word	index@($__internal_2_$__cuda_sm10x_tcgen05_guardrail_trap_unallocated_columns_being_dealloced)
        /*0014*/ 	.word	0x00000000


	//----- nvinfo : EIATTR_FRAME_SIZE
	.align		4
.L_21:
        /*0018*/ 	.byte	0x04, 0x11
        /*001a*/ 	.short	(.L_23 - .L_22)
	.align		4
.L_22:
        /*001c*/ 	.word	index@($__internal_1_$__cuda_sm10x_tcgen05_guardrail_trap_phase_invalid_during_alloc)
        /*0020*/ 	.word	0x00000000


	//----- nvinfo : EIATTR_FRAME_SIZE
	.align		4
.L_23:
        /*0024*/ 	.byte	0x04, 0x11
        /*0026*/ 	.short	(.L_25 - .L_24)
	.align		4
.L_24:
        /*0028*/ 	.word	index@($__internal_0_$__cuda_sm10x_tcgen05_guardrail_trap_col_being_dealloced_not_returned_by_alloc)
        /*002c*/ 	.word	0x00000000


	//----- nvinfo : EIATTR_FRAME_SIZE
	.align		4
.L_25:
        /*0030*/ 	.byte	0x04, 0x11
        /*0032*/ 	.short	(.L_27 - .L_26)
	.align		4
.L_26:
        /*0034*/ 	.word	index@(_ZN7cutlass13device_kernelINS_4gemm6kernel13GemmUniversalIN4cute5tupleIJiiiiEEENS1_10collective13CollectiveMmaINS1_35MainloopSm100TmaUmmaWarpSpecializedILi17ELi2ELi4ENS5_IJNS4_1CILi2EEENSA_ILi1EEESC_EEEEENS5_IJNSA_ILi128EEENSA_ILi64EEESG_EEENS_6half_tENS5_IJlSC_lEEESI_SJ_NS4_8TiledMMAINS4_8MMA_AtomIJNS4_26SM100_MMA_F16BF16_2x1SM_SSISI_SI_fLi128ELi64ELNS4_4UMMA5MajorE0ELSO_0ELNSN_7ScaleInE0ELSP_0EEEEEENS4_6LayoutINS5_IJSC_SC_SC_EEENS5_IJNSA_ILi0EEESU_SU_EEEEENS5_IJNS4_10UnderscoreESX_SX_EEEEENS4_18SM100_TMA_2SM_LOADENS4_14ComposedLayoutINS4_7SwizzleILi3ELi4ELi3EEENS4_18smem_ptr_flag_bitsILi16EEENSS_INS5_IJNSA_ILi8EEESG_EEENS5_IJSG_SC_EEEEEEEvNS4_8identityES10_S1A_vS1B_EENS_8epilogue10collective18CollectiveEpilogueINS1D_23Sm100TmaWarpSpecializedILi3ELi2ELi16ELb1ELb0EEEJNS5_IJSG_SG_SG_EEENS5_IJNSS_ISG_SC_EENSS_INS5_IJNSA_ILi16EEESB_EEENS5_IJSC_NSA_ILi32EEEEEEEEEEESI_SJ_SI_SJ_NS1D_6fusion15FusionCallbacksIS1H_NS1Q_17LinearCombinationISI_fSI_fLNS_15FloatRoundStyleE2EEES1I_S1P_JEEENS4_5SM1004TMEM4LOAD26SM100_TMEM_LOAD_32dp32b16xENS4_13SM90_TMA_LOADENS11_INS12_ILi1ELi4ELi3EEES15_NSS_INS5_IJS16_S1K_EEENS5_IJS1K_SC_EEEEEEENS4_39AutoVectorizingCopyWithAssumedAlignmentILi128EEENS4_14SM90_TMA_STOREES25_S27_S27_EEEvvEEEEvNT_6ParamsE)
        /*0038*/ 	.word	0x00000000


	//----- nvinfo : EIATTR_MIN_STACK_SIZE
	.align		4
.L_27:
        /*003c*/ 	.byte	0x04, 0x12
        /*003e*/ 	.short	(.L_29 - .L_28)
	.align		4
.L_28:
        /*0040*/ 	.word	index@(_ZN7cutlass13device_kernelINS_4gemm6kernel13GemmUniversalIN4cute5tupleIJiiiiEEENS1_10collective13CollectiveMmaINS1_35MainloopSm100TmaUmmaWarpSpecializedILi17ELi2ELi4ENS5_IJNS4_1CILi2EEENSA_ILi1EEESC_EEEEENS5_IJNSA_ILi128EEENSA_ILi64EEESG_EEENS_6half_tENS5_IJlSC_lEEESI_SJ_NS4_8TiledMMAINS4_8MMA_AtomIJNS4_26SM100_MMA_F16BF16_2x1SM_SSISI_SI_fLi128ELi64ELNS4_4UMMA5MajorE0ELSO_0ELNSN_7ScaleInE0ELSP_0EEEEEENS4_6LayoutINS5_IJSC_SC_SC_EEENS5_IJNSA_ILi0EEESU_SU_EEEEENS5_IJNS4_10UnderscoreESX_SX_EEEEENS4_18SM100_TMA_2SM_LOADENS4_14ComposedLayoutINS4_7SwizzleILi3ELi4ELi3EEENS4_18smem_ptr_flag_bitsILi16EEENSS_INS5_IJNSA_ILi8EEESG_EEENS5_IJSG_SC_EEEEEEEvNS4_8identityES10_S1A_vS1B_EENS_8epilogue10collective18CollectiveEpilogueINS1D_23Sm100TmaWarpSpecializedILi3ELi2ELi16ELb1ELb0EEEJNS5_IJSG_SG_SG_EEENS5_IJNSS_ISG_SC_EENSS_INS5_IJNSA_ILi16EEESB_EEENS5_IJSC_NSA_ILi32EEEEEEEEEEESI_SJ_SI_SJ_NS1D_6fusion15FusionCallbacksIS1H_NS1Q_17LinearCombinationISI_fSI_fLNS_15FloatRoundStyleE2EEES1I_S1P_JEEENS4_5SM1004TMEM4LOAD26SM100_TMEM_LOAD_32dp32b16xENS4_13SM90_TMA_LOADENS11_INS12_ILi1ELi4ELi3EEES15_NSS_INS5_IJS16_S1K_EEENS5_IJS1K_SC_EEEEEEENS4_39AutoVectorizingCopyWithAssumedAlignmentILi128EEENS4_14SM90_TMA_STOREES25_S27_S27_EEEvvEEEEvNT_6ParamsE)
        /*0044*/ 	.word	0x00000000
.L_29:


//--------------------- .nv.compat                --------------------------
	.section	.nv.compat,"",@"SHT_CUDA_COMPAT_INFO"
	.align	4
        /*0000*/ 	.byte	0x02, 0x09, 0x01, 0x00, 0x02, 0x02, 0x02, 0x00, 0x02, 0x05, 0x05, 0x00, 0x03, 0x07, 0x01, 0x01
        /*0010*/ 	.byte	0x02, 0x03, 0x01, 0x00, 0x02, 0x06, 0x01, 0x00, 0x04, 0x0b, 0x08, 0x00, 0x09, 0x00, 0x00, 0x00
        /*0020*/ 	.byte	0x00, 0x00, 0x00, 0x00


//--------------------- .nv.info._ZN7cutlass13device_kernelINS_4gemm6kernel13GemmUniversalIN4cute5tupleIJiiiiEEENS1_10collective13CollectiveMmaINS1_35MainloopSm100TmaUmmaWarpSpecializedILi17ELi2ELi4ENS5_IJNS4_1CILi2EEENSA_ILi1EEESC_EEEEENS5_IJNSA_ILi128EEENSA_ILi64EEESG_EEENS_6half_tENS5_IJlSC_lEEESI_SJ_NS4_8TiledMMAINS4_8MMA_AtomIJNS4_26SM100_MMA_F16BF16_2x1SM_SSISI_SI_fLi128ELi64ELNS4_4UMMA5MajorE0ELSO_0ELNSN_7ScaleInE0ELSP_0EEEEEENS4_6LayoutINS5_IJSC_SC_SC_EEENS5_IJNSA_ILi0EEESU_SU_EEEEENS5_IJNS4_10UnderscoreESX_SX_EEEEENS4_18SM100_TMA_2SM_LOADENS4_14ComposedLayoutINS4_7SwizzleILi3ELi4ELi3EEENS4_18smem_ptr_flag_bitsILi16EEENSS_INS5_IJNSA_ILi8EEESG_EEENS5_IJSG_SC_EEEEEEEvNS4_8identityES10_S1A_vS1B_EENS_8epilogue10collective18CollectiveEpilogueINS1D_23Sm100TmaWarpSpecializedILi3ELi2ELi16ELb1ELb0EEEJNS5_IJSG_SG_SG_EEENS5_IJNSS_ISG_SC_EENSS_INS5_IJNSA_ILi16EEESB_EEENS5_IJSC_NSA_ILi32EEEEEEEEEEESI_SJ_SI_SJ_NS1D_6fusion15FusionCallbacksIS1H_NS1Q_17LinearCombinationISI_fSI_fLNS_15FloatRoundStyleE2EEES1I_S1P_JEEENS4_5SM1004TMEM4LOAD26SM100_TMEM_LOAD_32dp32b16xENS4_13SM90_TMA_LOADENS11_INS12_ILi1ELi4ELi3EEES15_NSS_INS5_IJS16_S1K_EEENS5_IJS1K_SC_EEEEEEENS4_39AutoVectorizingCopyWithAssumedAlignmentILi128EEENS4_14SM90_TMA_STOREES25_S27_S27_EEEvvEEEEvNT_6ParamsE --------------------------
	.section	.nv.info._ZN7cutlass13device_kernelINS_4gemm6kernel13GemmUniversalIN4cute5tupleIJiiiiEEENS1_10collective13CollectiveMmaINS1_35MainloopSm100TmaUmmaWarpSpecializedILi17ELi2ELi4ENS5_IJNS4_1CILi2EEENSA_ILi1EEESC_EEEEENS5_IJNSA_ILi128EEENSA_ILi64EEESG_EEENS_6half_tENS5_IJlSC_lEEESI_SJ_NS4_8TiledMMAINS4_8MMA_AtomIJNS4_26SM100_MMA_F16BF16_2x1SM_SSISI_SI_fLi128ELi64ELNS4_4UMMA5MajorE0ELSO_0ELNSN_7ScaleInE0ELSP_0EEEEEENS4_6LayoutINS5_IJSC_SC_SC_EEENS5_IJNSA_ILi0EEESU_SU_EEEEENS5_IJNS4_10UnderscoreESX_SX_EEEEENS4_18SM100_TMA_2SM_LOADENS4_14ComposedLayoutINS4_7SwizzleILi3ELi4ELi3EEENS4_18smem_ptr_flag_bitsILi16EEENSS_INS5_IJNSA_ILi8EEESG_EEENS5_IJSG_SC_EEEEEEEvNS4_8identityES10_S1A_vS1B_EENS_8epilogue10collective18CollectiveEpilogueINS1D_23Sm100TmaWarpSpecializedILi3ELi2ELi16ELb1ELb0EEEJNS5_IJSG_SG_SG_EEENS5_IJNSS_ISG_SC_EENSS_INS5_IJNSA_ILi16EEESB_EEENS5_IJSC_NSA_ILi32EEEEEEEEEEESI_SJ_SI_SJ_NS1D_6fusion15FusionCallbacksIS1H_NS1Q_17LinearCombinationISI_fSI_fLNS_15FloatRoundStyleE2EEES1I_S1P_JEEENS4_5SM1004TMEM4LOAD26SM100_TMEM_LOAD_32dp32b16xENS4_13SM90_TMA_LOADENS11_INS12_ILi1ELi4ELi3EEES15_NSS_INS5_IJS16_S1K_EEENS5_IJS1K_SC_EEEEEEENS4_39AutoVectorizingCopyWithAssumedAlignmentILi128EEENS4_14SM90_TMA_STOREES25_S27_S27_EEEvvEEEEvNT_6ParamsE,"",@"SHT_CUDA_INFO"
	.sectionflags	@""
	.align	4


	//----- nvinfo : EIATTR_CUDA_API_VERSION
	.align		4
        /*0000*/ 	.byte	0x04, 0x37
        /*0002*/ 	.short	(.L_31 - .L_30)
.L_30:
        /*0004*/ 	.word	0x00000082


	//----- nvinfo : EIATTR_KPARAM_INFO
	.align		4
.L_31:
        /*0008*/ 	.byte	0x04, 0x17
        /*000a*/ 	.short	(.L_33 - .L_32)
.L_32:
        /*000c*/ 	.word	0x00000000
        /*0010*/ 	.short	0x0000
        /*0012*/ 	.short	0x0000
        /*0014*/ 	.byte	0x00, 0xf0, 0x01, 0x20


	//----- nvinfo : EIATTR_AT_ENTRY_FRAGMENTS
	.align		4
.L_33:
        /*0018*/ 	.byte	0x04, 0x4f
        /*001a*/ 	.short	(.L_35 - .L_34)


	//   ....[0]....
.L_34:
        /*001c*/ 	.word	0x00000007


	//----- nvinfo : EIATTR_RESERVED_SMEM_USED
	.align		4
.L_35:
        /*0020*/ 	.byte	0x01, 0x41
	.zero		2


	//----- nvinfo : EIATTR_SPARSE_MMA_MASK
	.align		4
        /*0024*/ 	.byte	0x03, 0x50
        /*0026*/ 	.short	0x0000


	//----- nvinfo : EIATTR_TCGEN05_2CTA_USED
	.align		4
        /*0028*/ 	.byte	0x01, 0x52
	.zero		2


	//----- nvinfo : EIATTR_MAXREG_COUNT
	.align		4
        /*002c*/ 	.byte	0x03, 0x1b
        /*002e*/ 	.short	0x00ff


	//----- nvinfo : EIATTR_NUM_BARRIERS
	.align		4
        /*0030*/ 	.byte	0x02, 0x4c
        /*0032*/ 	.byte	0x07
	.zero		1


	//----- nvinfo : EIATTR_EXTERNS
	.align		4
        /*0034*/ 	.byte	0x04, 0x0f
        /*0036*/ 	.short	(.L_37 - .L_36)


	//   ....[0]....
	.align		4
.L_36:
        /*0038*/ 	.word	index@(__assertfail)


	//----- nvinfo : EIATTR_MERCURY_ISA_VERSION
	.align		4
.L_37:
        /*003c*/ 	.byte	0x03, 0x5f
        /*003e*/ 	.short	0x0101


	//----- nvinfo : EIATTR_INT_WARP_WIDE_INSTR_OFFSETS
	.align		4
        /*0040*/ 	.byte	0x04, 0x31
        /*0042*/ 	.short	(.L_39 - .L_38)


	//   ....[0]....
.L_38:
        /*0044*/ 	.word	0x00000ec0


	//   ....[1]....
        /*0048*/ 	.word	0x00000f60


	//   ....[2]....
        /*004c*/ 	.word	0x000022d0


	//   ....[3]....
        /*0050*/ 	.word	0x00004900


	//   ....[4]....
        /*0054*/ 	.word	0x00004920


	//   ....[5]....
        /*0058*/ 	.word	0x00004950


	//   ....[6]....
        /*005c*/ 	.word	0x00005260


	//   ....[7]....
        /*0060*/ 	.word	0x000052d0


	//   ....[8]....
        /*0064*/ 	.word	0x000053e0


	//   ....[9]....
        /*0068*/ 	.word	0x000055b0


	//   ....[10]....
        /*006c*/ 	.word	0x00005660


	//   ....[11]....
        /*0070*/ 	.word	0x00005780


	//----- nvinfo : EIATTR_COOP_GROUP_MASK_REGIDS
	.align		4
.L_39:
        /*0074*/ 	.byte	0x04, 0x29
        /*0076*/ 	.short	(.L_41 - .L_40)


	//   ....[0]....
.L_40:
        /*0078*/ 	.word	0xffffffff


	//   ....[1]....
        /*007c*/ 	.word	0xffffffff


	//   ....[2]....
        /*0080*/ 	.word	0xffffffff


	//   ....[3]....
        /*0084*/ 	.word	0xffffffff


	//   ....[4]....
        /*0088*/ 	.word	0xffffffff


	//   ....[5]....
        /*008c*/ 	.word	0xffffffff


	//   ....[6]....
        /*0090*/ 	.word	0xffffffff


	//   ....[7]....
        /*0094*/ 	.word	0xffffffff


	//   ....[8]....
        /*0098*/ 	.word	0xffffffff


	//   ....[9]....
        /*009c*/ 	.word	0xffffffff


	//   ....[10]....
        /*00a0*/ 	.word	0xffffffff


	//   ....[11]....
        /*00a4*/ 	.word	0xffffffff


	//   ....[12]....
        /*00a8*/ 	.word	0xffffffff


	//   ....[13]....
        /*00ac*/ 	.word	0xffffffff


	//----- nvinfo : EIATTR_COOP_GROUP_INSTR_OFFSETS
	.align		4
.L_41:
        /*00b0*/ 	.byte	0x04, 0x28
        /*00b2*/ 	.short	(.L_43 - .L_42)


	//   ....[0]....
.L_42:
        /*00b4*/ 	.word	0x000000c0


	//   ....[1]....
        /*00b8*/ 	.word	0x00000500


	//   ....[2]....
        /*00bc*/ 	.word	0x00000850


	//   ....[3]....
        /*00c0*/ 	.word	0x000009c0


	//   ....[4]....
        /*00c4*/ 	.word	0x00000ab0


	//   ....[5]....
        /*00c8*/ 	.word	0x00000c10


	//   ....[6]....
        /*00cc*/ 	.word	0x00000da0


	//   ....[7]....
        /*00d0*/ 	.word	0x00000fe0


	//   ....[8]....
        /*00d4*/ 	.word	0x000021b0


	//   ....[9]....
        /*00d8*/ 	.word	0x000036e0


	//   ....[10]....
        /*00dc*/ 	.word	0x00003bb0


	//   ....[11]....
        /*00e0*/ 	.word	0x00003be0


	//   ....[12]....
        /*00e4*/ 	.word	0x00004800


	//   ....[13]....
        /*00e8*/ 	.word	0x00004a10


	//----- nvinfo : EIATTR_VRC_CTA_INIT_COUNT
	.align		4
.L_43:
        /*00ec*/ 	.byte	0x02, 0x4a
        /*00ee*/ 	.byte	0x80
	.zero		1


	//----- nvinfo : EIATTR_SYSCALL_OFFSETS
	.align		4
        /*00f0*/ 	.byte	0x04, 0x46
        /*00f2*/ 	.short	(.L_45 - .L_44)


	//   ....[0]....
.L_44:
        /*00f4*/ 	.word	0x00006310


	//   ....[1]....
        /*00f8*/ 	.word	0x00006400


	//   ....[2]....
        /*00fc*/ 	.word	0x00006bc0


	//   ....[3]....
        /*0100*/ 	.word	0x00007540


	//----- nvinfo : EIATTR_MBARRIER_INSTR_OFFSETS
	.align		4
.L_45:
        /*0104*/ 	.byte	0x04, 0x39
        /*0106*/ 	.short	(.L_47 - .L_46)


	//   ....[0]....
.L_46:
        /*0108*/ 	.word	0x00000610
        /*010c*/ 	.word	0x000000ff
        /*0110*/ 	.word	0x00000000
        /*0114*/ 	.short	0x0100
        /*0116*/ 	.byte	0x08
	.zero		1


	//   ....[1]....
        /*0118*/ 	.word	0x00000620
        /*011c*/ 	.word	0x000000ff
        /*0120*/ 	.word	0x00000088
        /*0124*/ 	.short	0x0100
        /*0126*/ 	.byte	0x08
	.zero		1


	//   ....[2]....
        /*0128*/ 	.word	0x00000630
        /*012c*/ 	.word	0x000000ff
        /*0130*/ 	.word	0x00000008
        /*0134*/ 	.short	0x0100
        /*0136*/ 	.byte	0x08
	.zero		1


	//   ....[3]....
        /*0138*/ 	.word	0x00000640
        /*013c*/ 	.word	0x000000ff
        /*0140*/ 	.word	0x00000090
        /*0144*/ 	.short	0x0100
        /*0146*/ 	.byte	0x08
	.zero		1


	//   ....[4]....
        /*0148*/ 	.word	0x00000650
        /*014c*/ 	.word	0x000000ff
        /*0150*/ 	.word	0x00000010
        /*0154*/ 	.short	0x0100
        /*0156*/ 	.byte	0x08
	.zero		1


	//   ....[5]....
        /*0158*/ 	.word	0x00000660
        /*015c*/ 	.word	0x000000ff
        /*0160*/ 	.word	0x00000098
        /*0164*/ 	.short	0x0100
        /*0166*/ 	.byte	0x08
	.zero		1


	//   ....[6]....
        /*0168*/ 	.word	0x00000670
        /*016c*/ 	.word	0x000000ff
        /*0170*/ 	.word	0x00000018
        /*0174*/ 	.short	0x0100
        /*0176*/ 	.byte	0x08
	.zero		1


	//   ....[7]....
        /*0178*/ 	.word	0x00000680
        /*017c*/ 	.word	0x000000ff
        /*0180*/ 	.word	0x000000a0
        /*0184*/ 	.short	0x0100
        /*0186*/ 	.byte	0x08
	.zero		1


	//   ....[8]....
        /*0188*/ 	.word	0x00000690
        /*018c*/ 	.word	0x000000ff
        /*0190*/ 	.word	0x00000020
        /*0194*/ 	.short	0x0100
        /*0196*/ 	.byte	0x08
	.zero		1


	//   ....[9]....
        /*0198*/ 	.word	0x000006a0
        /*019c*/ 	.word	0x000000ff
        /*01a0*/ 	.word	0x000000a8
        /*01a4*/ 	.short	0x0100
        /*01a6*/ 	.byte	0x08
	.zero		1


	//   ....[10]....
        /*01a8*/ 	.word	0x000006b0
        /*01ac*/ 	.word	0x000000ff
        /*01b0*/ 	.word	0x00000028
        /*01b4*/ 	.short	0x0100
        /*01b6*/ 	.byte	0x08
	.zero		1


	//   ....[11]....
        /*01b8*/ 	.word	0x000006c0
        /*01bc*/ 	.word	0x000000ff
        /*01c0*/ 	.word	0x000000b0
        /*01c4*/ 	.short	0x0100
        /*01c6*/ 	.byte	0x08
	.zero		1


	//   ....[12]....
        /*01c8*/ 	.word	0x000006d0
        /*01cc*/ 	.word	0x000000ff
        /*01d0*/ 	.word	0x00000030
        /*01d4*/ 	.short	0x0100
        /*01d6*/ 	.byte	0x08
	.zero		1


	//   ....[13]....
        /*01d8*/ 	.word	0x000006e0
        /*01dc*/ 	.word	0x000000ff
        /*01e0*/ 	.word	0x000000b8
        /*01e4*/ 	.short	0x0100
        /*01e6*/ 	.byte	0x08
	.zero		1


	//   ....[14]....
        /*01e8*/ 	.word	0x000006f0
        /*01ec*/ 	.word	0x000000ff
        /*01f0*/ 	.word	0x00000038
        /*01f4*/ 	.short	0x0100
        /*01f6*/ 	.byte	0x08
	.zero		1


	//   ....[15]....
        /*01f8*/ 	.word	0x00000700
        /*01fc*/ 	.word	0x000000ff
        /*0200*/ 	.word	0x000000c0
        /*0204*/ 	.short	0x0100
        /*0206*/ 	.byte	0x08
	.zero		1


	//   ....[16]....
        /*0208*/ 	.word	0x00000710
        /*020c*/ 	.word	0x000000ff
        /*0210*/ 	.word	0x00000040
        /*0214*/ 	.short	0x0100
        /*0216*/ 	.byte	0x08
	.zero		1


	//   ....[17]....
        /*0218*/ 	.word	0x00000720
        /*021c*/ 	.word	0x000000ff
        /*0220*/ 	.word	0x000000c8
        /*0224*/ 	.short	0x0100
        /*0226*/ 	.byte	0x08
	.zero		1


	//   ....[18]....
        /*0228*/ 	.word	0x00000730
        /*022c*/ 	.word	0x000000ff
        /*0230*/ 	.word	0x00000048
        /*0234*/ 	.short	0x0100
        /*0236*/ 	.byte	0x08
	.zero		1


	//   ....[19]....
        /*0238*/ 	.word	0x00000740
        /*023c*/ 	.word	0x000000ff
        /*0240*/ 	.word	0x000000d0
        /*0244*/ 	.short	0x0100
        /*0246*/ 	.byte	0x08
	.zero		1


	//   ....[20]....
        /*0248*/ 	.word	0x00000750
        /*024c*/ 	.word	0x000000ff
        /*0250*/ 	.word	0x00000050
        /*0254*/ 	.short	0x0100
        /*0256*/ 	.byte	0x08
	.zero		1


	//   ....[21]....
        /*0258*/ 	.word	0x00000760
        /*025c*/ 	.word	0x000000ff
        /*0260*/ 	.word	0x000000d8
        /*0264*/ 	.short	0x0100
        /*0266*/ 	.byte	0x08
	.zero		1


	//   ....[22]....
        /*0268*/ 	.word	0x00000770
        /*026c*/ 	.word	0x000000ff
        /*0270*/ 	.word	0x00000058
        /*0274*/ 	.short	0x0100
        /*0276*/ 	.byte	0x08
	.zero		1


	//   ....[23]....
        /*0278*/ 	.word	0x00000780
        /*027c*/ 	.word	0x000000ff
        /*0280*/ 	.word	0x000000e0
        /*0284*/ 	.short	0x0100
        /*0286*/ 	.byte	0x08
	.zero		1


	//   ....[24]....
        /*0288*/ 	.word	0x00000790
        /*028c*/ 	.word	0x000000ff
        /*0290*/ 	.word	0x00000060
        /*0294*/ 	.short	0x0100
        /*0296*/ 	.byte	0x08
	.zero		1


	//   ....[25]....
        /*0298*/ 	.word	0x000007a0
        /*029c*/ 	.word	0x000000ff
        /*02a0*/ 	.word	0x000000e8
        /*02a4*/ 	.short	0x0100
        /*02a6*/ 	.byte	0x08
	.zero		1


	//   ....[26]....
        /*02a8*/ 	.word	0x000007b0
        /*02ac*/ 	.word	0x000000ff
        /*02b0*/ 	.word	0x00000068
        /*02b4*/ 	.short	0x0100
        /*02b6*/ 	.byte	0x08
	.zero		1


	//   ....[27]....
        /*02b8*/ 	.word	0x000007c0
        /*02bc*/ 	.word	0x000000ff
        /*02c0*/ 	.word	0x000000f0
        /*02c4*/ 	.short	0x0100
        /*02c6*/ 	.byte	0x08
	.zero		1


	//   ....[28]....
        /*02c8*/ 	.word	0x000007d0
        /*02cc*/ 	.word	0x000000ff
        /*02d0*/ 	.word	0x00000070
        /*02d4*/ 	.short	0x0100
        /*02d6*/ 	.byte	0x08
	.zero		1


	//   ....[29]....
        /*02d8*/ 	.word	0x000007e0
        /*02dc*/ 	.word	0x000000ff
        /*02e0*/ 	.word	0x000000f8
        /*02e4*/ 	.short	0x0100
        /*02e6*/ 	.byte	0x08
	.zero		1


	//   ....[30]....
        /*02e8*/ 	.word	0x000007f0
        /*02ec*/ 	.word	0x000000ff
        /*02f0*/ 	.word	0x00000078
        /*02f4*/ 	.short	0x0100
        /*02f6*/ 	.byte	0x08
	.zero		1


	//   ....[31]....
        /*02f8*/ 	.word	0x00000800
        /*02fc*/ 	.word	0x000000ff
        /*0300*/ 	.word	0x00000100
        /*0304*/ 	.short	0x0100
        /*0306*/ 	.byte	0x08
	.zero		1


	//   ....[32]....
        /*0308*/ 	.word	0x00000810
        /*030c*/ 	.word	0x000000ff
        /*0310*/ 	.word	0x00000080
        /*0314*/ 	.short	0x0100
        /*0316*/ 	.byte	0x08
	.zero		1


	//   ....[33]....
        /*0318*/ 	.word	0x00000820
        /*031c*/ 	.word	0x000000ff
        /*0320*/ 	.word	0x00000108
        /*0324*/ 	.short	0x0100
        /*0326*/ 	.byte	0x08
	.zero		1


	//   ....[34]....
        /*0328*/ 	.word	0x00000950
        /*032c*/ 	.word	0x000000ff
        /*0330*/ 	.word	0x00000110
        /*0334*/ 	.short	0x0100
        /*0336*/ 	.byte	0x09
	.zero		1


	//   ....[35]....
        /*0338*/ 	.word	0x00000960
        /*033c*/ 	.word	0x000000ff
        /*0340*/ 	.word	0x00000128
        /*0344*/ 	.short	0x0100
        /*0346*/ 	.byte	0x09
	.zero		1


	//   ....[36]....
        /*0348*/ 	.word	0x00000970
        /*034c*/ 	.word	0x000000ff
        /*0350*/ 	.word	0x00000118
        /*0354*/ 	.short	0x0100
        /*0356*/ 	.byte	0x09
	.zero		1


	//   ....[37]....
        /*0358*/ 	.word	0x00000980
        /*035c*/ 	.word	0x000000ff
        /*0360*/ 	.word	0x00000130
        /*0364*/ 	.short	0x0100
        /*0366*/ 	.byte	0x09
	.zero		1


	//   ....[38]....
        /*0368*/ 	.word	0x00000990
        /*036c*/ 	.word	0x000000ff
        /*0370*/ 	.word	0x00000120
        /*0374*/ 	.short	0x0100
        /*0376*/ 	.byte	0x09
	.zero		1


	//   ....[39]....
        /*0378*/ 	.word	0x000009a0
        /*037c*/ 	.word	0x000000ff
        /*0380*/ 	.word	0x00000138
        /*0384*/ 	.short	0x0100
        /*0386*/ 	.byte	0x09
	.zero		1


	//   ....[40]....
        /*0388*/ 	.word	0x00000a80
        /*038c*/ 	.word	0x000000ff
        /*0390*/ 	.word	0x00000140
        /*0394*/ 	.short	0x0100
        /*0396*/ 	.byte	0x08
	.zero		1


	//   ....[41]....
        /*0398*/ 	.word	0x00000a90
        /*039c*/ 	.word	0x000000ff
        /*03a0*/ 	.word	0x00000148
        /*03a4*/ 	.short	0x0100
        /*03a6*/ 	.byte	0x08
	.zero		1


	//   ....[42]....
        /*03a8*/ 	.word	0x00000bc0
        /*03ac*/ 	.word	0x000000ff
        /*03b0*/ 	.word	0x00000150
        /*03b4*/ 	.short	0x0100
        /*03b6*/ 	.byte	0x08
	.zero		1


	//   ....[43]....
        /*03b8*/ 	.word	0x00000bd0
        /*03bc*/ 	.word	0x000000ff
        /*03c0*/ 	.word	0x00000160
        /*03c4*/ 	.short	0x0100
        /*03c6*/ 	.byte	0x08
	.zero		1


	//   ....[44]....
        /*03c8*/ 	.word	0x00000be0
        /*03cc*/ 	.word	0x000000ff
        /*03d0*/ 	.word	0x00000158
        /*03d4*/ 	.short	0x0100
        /*03d6*/ 	.byte	0x08
	.zero		1


	//   ....[45]....
        /*03d8*/ 	.word	0x00000bf0
        /*03dc*/ 	.word	0x000000ff
        /*03e0*/ 	.word	0x00000168
        /*03e4*/ 	.short	0x0100
        /*03e6*/ 	.byte	0x08
	.zero		1


	//   ....[46]....
        /*03e8*/ 	.word	0x00000d10
        /*03ec*/ 	.word	0x000000ff
        /*03f0*/ 	.word	0x00000170
        /*03f4*/ 	.short	0x0100
        /*03f6*/ 	.byte	0x09
	.zero		1


	//   ....[47]....
        /*03f8*/ 	.word	0x00000d20
        /*03fc*/ 	.word	0x000000ff
        /*0400*/ 	.word	0x00000190
        /*0404*/ 	.short	0x0100
        /*0406*/ 	.byte	0x09
	.zero		1


	//   ....[48]....
        /*0408*/ 	.word	0x00000d30
        /*040c*/ 	.word	0x000000ff
        /*0410*/ 	.word	0x00000178
        /*0414*/ 	.short	0x0100
        /*0416*/ 	.byte	0x09
	.zero		1


	//   ....[49]....
        /*0418*/ 	.word	0x00000d40
        /*041c*/ 	.word	0x000000ff
        /*0420*/ 	.word	0x00000198
        /*0424*/ 	.short	0x0100
        /*0426*/ 	.byte	0x09
	.zero		1


	//   ....[50]....
        /*0428*/ 	.word	0x00000d50
        /*042c*/ 	.word	0x000000ff
        /*0430*/ 	.word	0x00000180
        /*0434*/ 	.short	0x0100
        /*0436*/ 	.byte	0x09
	.zero		1


	//   ....[51]....
        /*0438*/ 	.word	0x00000d60
        /*043c*/ 	.word	0x000000ff
        /*0440*/ 	.word	0x000001a0
        /*0444*/ 	.short	0x0100
        /*0446*/ 	.byte	0x09
	.zero		1


	//   ....[52]....
        /*0448*/ 	.word	0x00000d70
        /*044c*/ 	.word	0x000000ff
        /*0450*/ 	.word	0x00000188
        /*0454*/ 	.short	0x0100
        /*0456*/ 	.byte	0x09
	.zero		1


	//   ....[53]....
        /*0458*/ 	.word	0x00000d80
        /*045c*/ 	.word	0x000000ff
        /*0460*/ 	.word	0x000001a8
        /*0464*/ 	.short	0x0100
        /*0466*/ 	.byte	0x09
	.zero		1


	//   ....[54]....
        /*0468*/ 	.word	0x00000e70
        /*046c*/ 	.word	0x000000ff
        /*0470*/ 	.word	0x000001b0
        /*0474*/ 	.short	0x0100
        /*0476*/ 	.byte	0x08
	.zero		1


	//   ....[55]....
        /*0478*/ 	.word	0x00000e80
        /*047c*/ 	.word	0x000000ff
        /*0480*/ 	.word	0x000001c0
        /*0484*/ 	.short	0x0100
        /*0486*/ 	.byte	0x08
	.zero		1


	//   ....[56]....
        /*0488*/ 	.word	0x00000e90
        /*048c*/ 	.word	0x000000ff
        /*0490*/ 	.word	0x000001b8
        /*0494*/ 	.short	0x0100
        /*0496*/ 	.byte	0x08
	.zero		1


	//   ....[57]....
        /*0498*/ 	.word	0x00000ea0
        /*049c*/ 	.word	0x000000ff
        /*04a0*/ 	.word	0x000001c8
        /*04a4*/ 	.short	0x0100
        /*04a6*/ 	.byte	0x08
	.zero		1


	//   ....[58]....
        /*04a8*/ 	.word	0x00000f90
        /*04ac*/ 	.word	0x000000ff
        /*04b0*/ 	.word	0x000001d0
        /*04b4*/ 	.short	0x0100
        /*04b6*/ 	.byte	0x07
	.zero		1


	//   ....[59]....
        /*04b8*/ 	.word	0x000019b0
        /*04bc*/ 	.word	0x00000003
        /*04c0*/ 	.word	0x000001c0
        /*04c4*/ 	.short	0x010a
        /*04c6*/ 	.byte	0xff
	.zero		1


	//   ....[60]....
        /*04c8*/ 	.word	0x000019e0
        /*04cc*/ 	.word	0x00000003
        /*04d0*/ 	.word	0x000001b0
        /*04d4*/ 	.short	0x0101
        /*04d6*/ 	.byte	0xff
	.zero		1


	//   ....[61]....
        /*04d8*/ 	.word	0x00001ae0
        /*04dc*/ 	.word	0x000000ff
        /*04e0*/ 	.word	0x00000088
        /*04e4*/ 	.short	0x010a
        /*04e6*/ 	.byte	0x08
	.zero		1


	//   ....[62]....
        /*04e8*/ 	.word	0x00001bb0
        /*04ec*/ 	.word	0x000000ff
        /*04f0*/ 	.word	0x00000088
        /*04f4*/ 	.short	0x010a
        /*04f6*/ 	.byte	0x21
	.zero		1


	//   ....[63]....
        /*04f8*/ 	.word	0x00001d60
        /*04fc*/ 	.word	0x000000ff
        /*0500*/ 	.word	0x00000088
        /*0504*/ 	.short	0x010a
        /*0506*/ 	.byte	0x08
	.zero		1


	//   ....[64]....
        /*0508*/ 	.word	0x00001e60
        /*050c*/ 	.word	0x000000ff
        /*0510*/ 	.word	0x00000148
        /*0514*/ 	.short	0x0101
        /*0516*/ 	.byte	0x06
	.zero		1


	//   ....[65]....
        /*0518*/ 	.word	0x00001e80
        /*051c*/ 	.word	0x000000ff
        /*0520*/ 	.word	0x00000088
        /*0524*/ 	.short	0x010a
        /*0526*/ 	.byte	0x08
	.zero		1


	//   ....[66]....
        /*0528*/ 	.word	0x00001f00
        /*052c*/ 	.word	0x000000ff
        /*0530*/ 	.word	0x00000088
        /*0534*/ 	.short	0x010a
        /*0536*/ 	.byte	0x11
	.zero		1


	//   ....[67]....
        /*0538*/ 	.word	0x00002090
        /*053c*/ 	.word	0x000000ff
        /*0540*/ 	.word	0x00000088
        /*0544*/ 	.short	0x010a
        /*0546*/ 	.byte	0x08
	.zero		1


	//   ....[68]....
        /*0548*/ 	.word	0x000021e0
        /*054c*/ 	.word	0x00000002
        /*0550*/ 	.word	0x00000150
        /*0554*/ 	.short	0x010a
        /*0556*/ 	.byte	0xff
	.zero		1


	//   ....[69]....
        /*0558*/ 	.word	0x000022a0
        /*055c*/ 	.word	0x00000002
        /*0560*/ 	.word	0x00000000
        /*0564*/ 	.short	0x0101
        /*0566*/ 	.byte	0xff
	.zero		1


	//   ....[70]....
        /*0568*/ 	.word	0x00002800
        /*056c*/ 	.word	0x000000ff
        /*0570*/ 	.word	0x00000000
        /*0574*/ 	.short	0x010a
        /*0576*/ 	.byte	0x04
	.zero		1


	//   ....[71]....
        /*0578*/ 	.word	0x00002890
        /*057c*/ 	.word	0x000000ff
        /*0580*/ 	.word	0x00000000
        /*0584*/ 	.short	0x010a
        /*0586*/ 	.byte	0x04
	.zero		1


	//   ....[72]....
        /*0588*/ 	.word	0x00002920
        /*058c*/ 	.word	0x000000ff
        /*0590*/ 	.word	0x00000000
        /*0594*/ 	.short	0x010a
        /*0596*/ 	.byte	0x04
	.zero		1


	//   ....[73]....
        /*0598*/ 	.word	0x000029b0
        /*059c*/ 	.word	0x000000ff
        /*05a0*/ 	.word	0x00000000
        /*05a4*/ 	.short	0x010a
        /*05a6*/ 	.byte	0x04
	.zero		1


	//   ....[74]....
        /*05a8*/ 	.word	0x00002a40
        /*05ac*/ 	.word	0x000000ff
        /*05b0*/ 	.word	0x00000000
        /*05b4*/ 	.short	0x010a
        /*05b6*/ 	.byte	0x04
	.zero		1


	//   ....[75]....
        /*05b8*/ 	.word	0x00002ad0
        /*05bc*/ 	.word	0x000000ff
        /*05c0*/ 	.word	0x00000000
        /*05c4*/ 	.short	0x010a
        /*05c6*/ 	.byte	0x04
	.zero		1


	//   ....[76]....
        /*05c8*/ 	.word	0x00002b60
        /*05cc*/ 	.word	0x000000ff
        /*05d0*/ 	.word	0x00000000
        /*05d4*/ 	.short	0x010a
        /*05d6*/ 	.byte	0x04
	.zero		1


	//   ....[77]....
        /*05d8*/ 	.word	0x00002bf0
        /*05dc*/ 	.word	0x000000ff
        /*05e0*/ 	.word	0x00000000
        /*05e4*/ 	.short	0x010a
        /*05e6*/ 	.byte	0x04
	.zero		1


	//   ....[78]....
        /*05e8*/ 	.word	0x00002c80
        /*05ec*/ 	.word	0x000000ff
        /*05f0*/ 	.word	0x00000000
        /*05f4*/ 	.short	0x010a
        /*05f6*/ 	.byte	0x04
	.zero		1


	//   ....[79]....
        /*05f8*/ 	.word	0x00002d10
        /*05fc*/ 	.word	0x000000ff
        /*0600*/ 	.word	0x00000000
        /*0604*/ 	.short	0x010a
        /*0606*/ 	.byte	0x04
	.zero		1


	//   ....[80]....
        /*0608*/ 	.word	0x00002da0
        /*060c*/ 	.word	0x000000ff
        /*0610*/ 	.word	0x00000000
        /*0614*/ 	.short	0x010a
        /*0616*/ 	.byte	0x04
	.zero		1


	//   ....[81]....
        /*0618*/ 	.word	0x00002e30
        /*061c*/ 	.word	0x000000ff
        /*0620*/ 	.word	0x00000000
        /*0624*/ 	.short	0x010a
        /*0626*/ 	.byte	0x04
	.zero		1


	//   ....[82]....
        /*0628*/ 	.word	0x00002ec0
        /*062c*/ 	.word	0x000000ff
        /*0630*/ 	.word	0x00000000
        /*0634*/ 	.short	0x010a
        /*0636*/ 	.byte	0x04
	.zero		1


	//   ....[83]....
        /*0638*/ 	.word	0x00002f50
        /*063c*/ 	.word	0x000000ff
        /*0640*/ 	.word	0x00000000
        /*0644*/ 	.short	0x010a
        /*0646*/ 	.byte	0x04
	.zero		1


	//   ....[84]....
        /*0648*/ 	.word	0x00002fe0
        /*064c*/ 	.word	0x000000ff
        /*0650*/ 	.word	0x00000000
        /*0654*/ 	.short	0x010a
        /*0656*/ 	.byte	0x04
	.zero		1


	//   ....[85]....
        /*0658*/ 	.word	0x00003070
        /*065c*/ 	.word	0x000000ff
        /*0660*/ 	.word	0x00000000
        /*0664*/ 	.short	0x010a
        /*0666*/ 	.byte	0x04
	.zero		1


	//   ....[86]....
        /*0668*/ 	.word	0x00003110
        /*066c*/ 	.word	0x00000000
        /*0670*/ 	.word	0x00000000
        /*0674*/ 	.short	0x010a
        /*0676*/ 	.byte	0xff
	.zero		1


	//   ....[87]....
        /*0678*/ 	.word	0x00003240
        /*067c*/ 	.word	0x00000000
        /*0680*/ 	.word	0x000001b0
        /*0684*/ 	.short	0x010a
        /*0686*/ 	.byte	0xff
	.zero		1


	//   ....[88]....
        /*0688*/ 	.word	0x000032b0
        /*068c*/ 	.word	0x00000004
        /*0690*/ 	.word	0x00000000
        /*0694*/ 	.short	0x0101
        /*0696*/ 	.byte	0xff
	.zero		1


	//   ....[89]....
        /*0698*/ 	.word	0x000032d0
        /*069c*/ 	.word	0x000000ff
        /*06a0*/ 	.word	0x00000160
        /*06a4*/ 	.short	0x010a
        /*06a6*/ 	.byte	0x05
	.zero		1


	//   ....[90]....
        /*06a8*/ 	.word	0x000033f0
        /*06ac*/ 	.word	0x00000000
        /*06b0*/ 	.word	0x00000150
        /*06b4*/ 	.short	0x010a
        /*06b6*/ 	.byte	0xff
	.zero		1


	//   ....[91]....
        /*06b8*/ 	.word	0x000034f0
        /*06bc*/ 	.word	0x00000000
        /*06c0*/ 	.word	0x00000000
        /*06c4*/ 	.short	0x0101
        /*06c6*/ 	.byte	0xff
	.zero		1


	//   ....[92]....
        /*06c8*/ 	.word	0x00003580
        /*06cc*/ 	.word	0x000000ff
        /*06d0*/ 	.word	0x00000160
        /*06d4*/ 	.short	0x0106
        /*06d6*/ 	.byte	0x05
	.zero		1


	//   ....[93]....
        /*06d8*/ 	.word	0x000035a0
        /*06dc*/ 	.word	0x000000ff
        /*06e0*/ 	.word	0x00000160
        /*06e4*/ 	.short	0x010a
        /*06e6*/ 	.byte	0x05
	.zero		1


	//   ....[94]....
        /*06e8*/ 	.word	0x00003630
        /*06ec*/ 	.word	0x000000ff
        /*06f0*/ 	.word	0x00000160
        /*06f4*/ 	.short	0x0106
        /*06f6*/ 	.byte	0x04
	.zero		1


	//   ....[95]....
        /*06f8*/ 	.word	0x00003670
        /*06fc*/ 	.word	0x00000000
        /*0700*/ 	.word	0x00000160
        /*0704*/ 	.short	0x010a
        /*0706*/ 	.byte	0xff
	.zero		1


	//   ....[96]....
        /*0708*/ 	.word	0x000038b0
        /*070c*/ 	.word	0x000000ff
        /*0710*/ 	.word	0x00000008
        /*0714*/ 	.short	0x010a
        /*0716*/ 	.byte	0x06
	.zero		1


	//   ....[97]....
        /*0718*/ 	.word	0x000038d0
        /*071c*/ 	.word	0x000000ff
        /*0720*/ 	.word	0x00000008
        /*0724*/ 	.short	0x010a
        /*0726*/ 	.byte	0x06
	.zero		1


	//   ....[98]....
        /*0728*/ 	.word	0x00003a60
        /*072c*/ 	.word	0x000000ff
        /*0730*/ 	.word	0x00000008
        /*0734*/ 	.short	0x010a
        /*0736*/ 	.byte	0x06
	.zero		1


	//   ....[99]....
        /*0738*/ 	.word	0x00003a80
        /*073c*/ 	.word	0x000000ff
        /*0740*/ 	.word	0x00000008
        /*0744*/ 	.short	0x010a
        /*0746*/ 	.byte	0x06
	.zero		1


	//   ....[100]....
        /*0748*/ 	.word	0x00003b40
        /*074c*/ 	.word	0x000000ff
        /*0750*/ 	.word	0x00000000
        /*0754*/ 	.short	0x0101
        /*0756*/ 	.byte	0x07
	.zero		1


	//   ....[101]....
        /*0758*/ 	.word	0x00003e80
        /*075c*/ 	.word	0x00000000
        /*0760*/ 	.word	0x00000150
        /*0764*/ 	.short	0x010a
        /*0766*/ 	.byte	0xff
	.zero		1


	//   ....[102]....
        /*0768*/ 	.word	0x00003f40
        /*076c*/ 	.word	0x00000000
        /*0770*/ 	.word	0x00000000
        /*0774*/ 	.short	0x0101
        /*0776*/ 	.byte	0xff
	.zero		1


	//   ....[103]....
        /*0778*/ 	.word	0x00004000
        /*077c*/ 	.word	0x000000ff
        /*0780*/ 	.word	0x00000000
        /*0784*/ 	.short	0x010a
        /*0786*/ 	.byte	0x08
	.zero		1


	//   ....[104]....
        /*0788*/ 	.word	0x00004010
        /*078c*/ 	.word	0x000000ff
        /*0790*/ 	.word	0x00000190
        /*0794*/ 	.short	0x010a
        /*0796*/ 	.byte	0x09
	.zero		1


	//   ....[105]....
        /*0798*/ 	.word	0x000040c0
        /*079c*/ 	.word	0x000000ff
        /*07a0*/ 	.word	0x00000000
        /*07a4*/ 	.short	0x010a
        /*07a6*/ 	.byte	0x08
	.zero		1


	//   ....[106]....
        /*07a8*/ 	.word	0x000041f0
        /*07ac*/ 	.word	0x000000ff
        /*07b0*/ 	.word	0x00000000
        /*07b4*/ 	.short	0x010a
        /*07b6*/ 	.byte	0x1e
	.zero		1


	//   ....[107]....
        /*07b8*/ 	.word	0x000044f0
        /*07bc*/ 	.word	0x000000ff
        /*07c0*/ 	.word	0x00000000
        /*07c4*/ 	.short	0x010a
        /*07c6*/ 	.byte	0x08
	.zero		1


	//   ....[108]....
        /*07c8*/ 	.word	0x00004580
        /*07cc*/ 	.word	0x000000ff
        /*07d0*/ 	.word	0x00000000
        /*07d4*/ 	.short	0x010a
        /*07d6*/ 	.byte	0x08
	.zero		1


	//   ....[109]....
        /*07d8*/ 	.word	0x00004610
        /*07dc*/ 	.word	0x000000ff
        /*07e0*/ 	.word	0x00000000
        /*07e4*/ 	.short	0x010a
        /*07e6*/ 	.byte	0x08
	.zero		1


	//   ....[110]....
        /*07e8*/ 	.word	0x000046b0
        /*07ec*/ 	.word	0x00000000
        /*07f0*/ 	.word	0x00000000
        /*07f4*/ 	.short	0x010a
        /*07f6*/ 	.byte	0xff
	.zero		1


	//   ....[111]....
        /*07f8*/ 	.word	0x000046f0
        /*07fc*/ 	.word	0x00000000
        /*0800*/ 	.word	0x00000000
        /*0804*/ 	.short	0x010a
        /*0806*/ 	.byte	0xff
	.zero		1


	//   ....[112]....
        /*0808*/ 	.word	0x00004760
        /*080c*/ 	.word	0x000000ff
        /*0810*/ 	.word	0x00000000
        /*0814*/ 	.short	0x0101
        /*0816*/ 	.byte	0x05
	.zero		1


	//   ....[113]....
        /*0818*/ 	.word	0x000047a0
        /*081c*/ 	.word	0x000000ff
        /*0820*/ 	.word	0x000001d0
        /*0824*/ 	.short	0x010a
        /*0826*/ 	.byte	0x07
	.zero		1


	//   ....[114]....
        /*0828*/ 	.word	0x000047f0
        /*082c*/ 	.word	0x000000ff
        /*0830*/ 	.word	0x00000000
        /*0834*/ 	.short	0x0101
        /*0836*/ 	.byte	0x05
	.zero		1


	//   ....[115]....
        /*0838*/ 	.word	0x00004c00
        /*083c*/ 	.word	0x00000000
        /*0840*/ 	.word	0x00000150
        /*0844*/ 	.short	0x010a
        /*0846*/ 	.byte	0xff
	.zero		1


	//   ....[116]....
        /*0848*/ 	.word	0x00004cc0
        /*084c*/ 	.word	0x00000000
        /*0850*/ 	.word	0x00000000
        /*0854*/ 	.short	0x0101
        /*0856*/ 	.byte	0xff
	.zero		1


	//   ....[117]....
        /*0858*/ 	.word	0x00004fe0
        /*085c*/ 	.word	0x000000ff
        /*0860*/ 	.word	0x00000148
        /*0864*/ 	.short	0x010a
        /*0866*/ 	.byte	0x07
	.zero		1


	//   ....[118]....
        /*0868*/ 	.word	0x00005200
        /*086c*/ 	.word	0x000000ff
        /*0870*/ 	.word	0x00000128
        /*0874*/ 	.short	0x010a
        /*0876*/ 	.byte	0x0f
	.zero		1


	//   ....[119]....
        /*0878*/ 	.word	0x000054b0
        /*087c*/ 	.word	0x000000ff
        /*0880*/ 	.word	0x00000110
        /*0884*/ 	.short	0x010b
        /*0886*/ 	.byte	0x0f
	.zero		1


	//   ....[120]....
        /*0888*/ 	.word	0x00005530
        /*088c*/ 	.word	0x000000ff
        /*0890*/ 	.word	0x00000000
        /*0894*/ 	.short	0x0101
        /*0896*/ 	.byte	0x10
	.zero		1


	//   ....[121]....
        /*0898*/ 	.word	0x00005570
        /*089c*/ 	.word	0x000000ff
        /*08a0*/ 	.word	0x00000128
        /*08a4*/ 	.short	0x010a
        /*08a6*/ 	.byte	0x0d
	.zero		1


	//   ....[122]....
        /*08a8*/ 	.word	0x000057b0
        /*08ac*/ 	.word	0x000000ff
        /*08b0*/ 	.word	0x00000110
        /*08b4*/ 	.short	0x010b
        /*08b6*/ 	.byte	0x0d
	.zero		1


	//   ....[123]....
        /*08b8*/ 	.word	0x00005820
        /*08bc*/ 	.word	0x000000ff
        /*08c0*/ 	.word	0x00000000
        /*08c4*/ 	.short	0x0101
        /*08c6*/ 	.byte	0x0f
	.zero		1


	//   ....[124]....
        /*08c8*/ 	.word	0x00005870
        /*08cc*/ 	.word	0x000000ff
        /*08d0*/ 	.word	0x00000000
        /*08d4*/ 	.short	0x010a
        /*08d6*/ 	.byte	0x04
	.zero		1


	//   ....[125]....
        /*08d8*/ 	.word	0x00005900
        /*08dc*/ 	.word	0x000000ff
        /*08e0*/ 	.word	0x00000000
        /*08e4*/ 	.short	0x010a
        /*08e6*/ 	.byte	0x04
	.zero		1


	//   ....[126]....
        /*08e8*/ 	.word	0x000059a0
        /*08ec*/ 	.word	0x00000000
        /*08f0*/ 	.word	0x00000000
        /*08f4*/ 	.short	0x010a
        /*08f6*/ 	.byte	0xff
	.zero		1


	//   ....[127]....
        /*08f8*/ 	.word	0x00005ce0
        /*08fc*/ 	.word	0x00000000
        /*0900*/ 	.word	0x00000150
        /*0904*/ 	.short	0x010a
        /*0906*/ 	.byte	0xff
	.zero		1


	//   ....[128]....
        /*0908*/ 	.word	0x00005df0
        /*090c*/ 	.word	0x00000000
        /*0910*/ 	.word	0x00000000
        /*0914*/ 	.short	0x0101
        /*0916*/ 	.byte	0xff
	.zero		1


	//   ....[129]....
        /*0918*/ 	.word	0x00006840
        /*091c*/ 	.word	0x00000000
        /*0920*/ 	.word	0x00000110
        /*0924*/ 	.short	0x010a
        /*0926*/ 	.byte	0xff
	.zero		1


	//   ....[130]....
        /*0928*/ 	.word	0x00006880
        /*092c*/ 	.word	0x0000004c
        /*0930*/ 	.word	0x00000170
        /*0934*/ 	.short	0x010a
        /*0936*/ 	.byte	0xff
	.zero		1


	//   ....[131]....
        /*0938*/ 	.word	0x00006990
        /*093c*/ 	.word	0x00000000
        /*0940*/ 	.word	0x00000110
        /*0944*/ 	.short	0x010a
        /*0946*/ 	.byte	0xff
	.zero		1


	//   ....[132]....
        /*0948*/ 	.word	0x00006aa0
        /*094c*/ 	.word	0x0000004c
        /*0950*/ 	.word	0x00000170
        /*0954*/ 	.short	0x010a
        /*0956*/ 	.byte	0xff
	.zero		1


	//   ....[133]....
        /*0958*/ 	.word	0x000072b0
        /*095c*/ 	.word	0x00000000
        /*0960*/ 	.word	0x00000000
        /*0964*/ 	.short	0x0101
        /*0966*/ 	.byte	0xff
	.zero		1


	//   ....[134]....
        /*0968*/ 	.word	0x000072c0
        /*096c*/ 	.word	0x00000002
        /*0970*/ 	.word	0x00000110
        /*0974*/ 	.short	0x010a
        /*0976*/ 	.byte	0xff
	.zero		1


	//   ....[135]....
        /*0978*/ 	.word	0x00007380
        /*097c*/ 	.word	0x00000002
        /*0980*/ 	.word	0x00000110
        /*0984*/ 	.short	0x010a
        /*0986*/ 	.byte	0xff
	.zero		1


	//   ....[136]....
        /*0988*/ 	.word	0x00007660
        /*098c*/ 	.word	0x0000004c
        /*0990*/ 	.word	0x00000000
        /*0994*/ 	.short	0x0101
        /*0996*/ 	.byte	0xff
	.zero		1


	//   ....[137]....
        /*0998*/ 	.word	0x00007ca0
        /*099c*/ 	.word	0x00000002
        /*09a0*/ 	.word	0x00000000
        /*09a4*/ 	.short	0x0101
        /*09a6*/ 	.byte	0xff
	.zero		1


	//   ....[138]....
        /*09a8*/ 	.word	0x00007f10
        /*09ac*/ 	.word	0x000000ff
        /*09b0*/ 	.word	0x00000000
        /*09b4*/ 	.short	0x0101
        /*09b6*/ 	.byte	0x04
	.zero		1


	//   ....[139]....
        /*09b8*/ 	.word	0x00007f30
        /*09bc*/ 	.word	0x00000003
        /*09c0*/ 	.word	0x000001c0
        /*09c4*/ 	.short	0x010a
        /*09c6*/ 	.byte	0xff
	.zero		1


	//   ....[140]....
        /*09c8*/ 	.word	0x00007f90
        /*09cc*/ 	.word	0x00000002
        /*09d0*/ 	.word	0x00000088
        /*09d4*/ 	.short	0x010a
        /*09d6*/ 	.byte	0xff
	.zero		1


	//   ....[141]....
        /*09d8*/ 	.word	0x00007ff0
        /*09dc*/ 	.word	0x00000002
        /*09e0*/ 	.word	0x00000088
        /*09e4*/ 	.short	0x010a
        /*09e6*/ 	.byte	0xff
	.zero		1


	//   ....[142]....
        /*09e8*/ 	.word	0x00008040
        /*09ec*/ 	.word	0x00000002
        /*09f0*/ 	.word	0x00000150
        /*09f4*/ 	.short	0x010a
        /*09f6*/ 	.byte	0xff
	.zero		1


	//   ....[143]....
        /*09f8*/ 	.word	0x000080a0
        /*09fc*/ 	.word	0x00000000
        /*0a00*/ 	.word	0x00000000
        /*0a04*/ 	.short	0x010a
        /*0a06*/ 	.byte	0xff
	.zero		1


	//   ....[144]....
        /*0a08*/ 	.word	0x00008100
        /*0a0c*/ 	.word	0x00000000
        /*0a10*/ 	.word	0x00000000
        /*0a14*/ 	.short	0x010a
        /*0a16*/ 	.byte	0xff
	.zero		1


	//   ....[145]....
        /*0a18*/ 	.word	0x00008160
        /*0a1c*/ 	.word	0x00000000
        /*0a20*/ 	.word	0x00000000
        /*0a24*/ 	.short	0x010a
        /*0a26*/ 	.byte	0xff
	.zero		1


	//   ....[146]....
        /*0a28*/ 	.word	0x000081c0
        /*0a2c*/ 	.word	0x00000000
        /*0a30*/ 	.word	0x00000000
        /*0a34*/ 	.short	0x010a
        /*0a36*/ 	.byte	0xff
	.zero		1


	//   ....[147]....
        /*0a38*/ 	.word	0x00008220
        /*0a3c*/ 	.word	0x00000000
        /*0a40*/ 	.word	0x00000000
        /*0a44*/ 	.short	0x010a
        /*0a46*/ 	.byte	0xff
	.zero		1


	//   ....[148]....
        /*0a48*/ 	.word	0x00008280
        /*0a4c*/ 	.word	0x00000000
        /*0a50*/ 	.word	0x00000000
        /*0a54*/ 	.short	0x010a
        /*0a56*/ 	.byte	0xff
	.zero		1


	//   ....[149]....
        /*0a58*/ 	.word	0x000082e0
        /*0a5c*/ 	.word	0x00000000
        /*0a60*/ 	.word	0x00000000
        /*0a64*/ 	.short	0x010a
        /*0a66*/ 	.byte	0xff
	.zero		1


	//   ....[150]....
        /*0a68*/ 	.word	0x00008340
        /*0a6c*/ 	.word	0x00000000
        /*0a70*/ 	.word	0x00000000
        /*0a74*/ 	.short	0x010a
        /*0a76*/ 	.byte	0xff
	.zero		1


	//   ....[151]....
        /*0a78*/ 	.word	0x000083a0
        /*0a7c*/ 	.word	0x00000000
        /*0a80*/ 	.word	0x00000000
        /*0a84*/ 	.short	0x010a
        /*0a86*/ 	.byte	0xff
	.zero		1


	//   ....[152]....
        /*0a88*/ 	.word	0x00008400
        /*0a8c*/ 	.word	0x00000000
        /*0a90*/ 	.word	0x00000000
        /*0a94*/ 	.short	0x010a
        /*0a96*/ 	.byte	0xff
	.zero		1


	//   ....[153]....
        /*0a98*/ 	.word	0x00008460
        /*0a9c*/ 	.word	0x00000000
        /*0aa0*/ 	.word	0x00000000
        /*0aa4*/ 	.short	0x010a
        /*0aa6*/ 	.byte	0xff
	.zero		1


	//   ....[154]....
        /*0aa8*/ 	.word	0x000084c0
        /*0aac*/ 	.word	0x00000000
        /*0ab0*/ 	.word	0x00000000
        /*0ab4*/ 	.short	0x010a
        /*0ab6*/ 	.byte	0xff
	.zero		1


	//   ....[155]....
        /*0ab8*/ 	.word	0x00008520
        /*0abc*/ 	.word	0x00000000
        /*0ac0*/ 	.word	0x00000000
        /*0ac4*/ 	.short	0x010a
        /*0ac6*/ 	.byte	0xff
	.zero		1


	//   ....[156]....
        /*0ac8*/ 	.word	0x00008580
        /*0acc*/ 	.word	0x00000000
        /*0ad0*/ 	.word	0x00000000
        /*0ad4*/ 	.short	0x010a
        /*0ad6*/ 	.byte	0xff
	.zero		1


	//   ....[157]....
        /*0ad8*/ 	.word	0x000085e0
        /*0adc*/ 	.word	0x00000000
        /*0ae0*/ 	.word	0x00000000
        /*0ae4*/ 	.short	0x010a
        /*0ae6*/ 	.byte	0xff
	.zero		1


	//   ....[158]....
        /*0ae8*/ 	.word	0x00008640
        /*0aec*/ 	.word	0x00000000
        /*0af0*/ 	.word	0x00000000
        /*0af4*/ 	.short	0x010a
        /*0af6*/ 	.byte	0xff
	.zero		1


	//   ....[159]....
        /*0af8*/ 	.word	0x00008690
        /*0afc*/ 	.word	0x00000000
        /*0b00*/ 	.word	0x000001b0
        /*0b04*/ 	.short	0x010a
        /*0b06*/ 	.byte	0xff
	.zero		1


	//   ....[160]....
        /*0b08*/ 	.word	0x000086f0
        /*0b0c*/ 	.word	0x00000000
        /*0b10*/ 	.word	0x00000160
        /*0b14*/ 	.short	0x010a
        /*0b16*/ 	.byte	0xff
	.zero		1


	//   ....[161]....
        /*0b18*/ 	.word	0x00008740
        /*0b1c*/ 	.word	0x00000000
        /*0b20*/ 	.word	0x00000150
        /*0b24*/ 	.short	0x010a
        /*0b26*/ 	.byte	0xff
	.zero		1


	//   ....[162]....
        /*0b28*/ 	.word	0x000087a0
        /*0b2c*/ 	.word	0x00000000
        /*0b30*/ 	.word	0x00000160
        /*0b34*/ 	.short	0x010a
        /*0b36*/ 	.byte	0xff
	.zero		1


	//   ....[163]....
        /*0b38*/ 	.word	0x00008800
        /*0b3c*/ 	.word	0x00000004
        /*0b40*/ 	.word	0x00000008
        /*0b44*/ 	.short	0x010a
        /*0b46*/ 	.byte	0xff
	.zero		1


	//   ....[164]....
        /*0b48*/ 	.word	0x000088e0
        /*0b4c*/ 	.word	0x00000002
        /*0b50*/ 	.word	0x00000008
        /*0b54*/ 	.short	0x010a
        /*0b56*/ 	.byte	0xff
	.zero		1


	//   ....[165]....
        /*0b58*/ 	.word	0x00008930
        /*0b5c*/ 	.word	0x00000000
        /*0b60*/ 	.word	0x00000150
        /*0b64*/ 	.short	0x010a
        /*0b66*/ 	.byte	0xff
	.zero		1


	//   ....[166]....
        /*0b68*/ 	.word	0x00008990
        /*0b6c*/ 	.word	0x00000000
        /*0b70*/ 	.word	0x00000190
        /*0b74*/ 	.short	0x010a
        /*0b76*/ 	.byte	0xff
	.zero		1


	//   ....[167]....
        /*0b78*/ 	.word	0x000089f0
        /*0b7c*/ 	.word	0x00000000
        /*0b80*/ 	.word	0x00000000
        /*0b84*/ 	.short	0x010a
        /*0b86*/ 	.byte	0xff
	.zero		1


	//   ....[168]....
        /*0b88*/ 	.word	0x00008a50
        /*0b8c*/ 	.word	0x00000000
        /*0b90*/ 	.word	0x00000000
        /*0b94*/ 	.short	0x010a
        /*0b96*/ 	.byte	0xff
	.zero		1


	//   ....[169]....
        /*0b98*/ 	.word	0x00008ab0
        /*0b9c*/ 	.word	0x00000000
        /*0ba0*/ 	.word	0x00000000
        /*0ba4*/ 	.short	0x010a
        /*0ba6*/ 	.byte	0xff
	.zero		1


	//   ....[170]....
        /*0ba8*/ 	.word	0x00008b10
        /*0bac*/ 	.word	0x00000000
        /*0bb0*/ 	.word	0x00000000
        /*0bb4*/ 	.short	0x010a
        /*0bb6*/ 	.byte	0xff
	.zero		1


	//   ....[171]....
        /*0bb8*/ 	.word	0x00008b70
        /*0bbc*/ 	.word	0x00000000
        /*0bc0*/ 	.word	0x000001d0
        /*0bc4*/ 	.short	0x010a
        /*0bc6*/ 	.byte	0xff
	.zero		1


	//   ....[172]....
        /*0bc8*/ 	.word	0x00008bc0
        /*0bcc*/ 	.word	0x00000000
        /*0bd0*/ 	.word	0x00000150
        /*0bd4*/ 	.short	0x010a
        /*0bd6*/ 	.byte	0xff
	.zero		1


	//   ....[173]....
        /*0bd8*/ 	.word	0x00008c20
        /*0bdc*/ 	.word	0x00000000
        /*0be0*/ 	.word	0x00000148
        /*0be4*/ 	.short	0x010a
        /*0be6*/ 	.byte	0xff
	.zero		1


	//   ....[174]....
        /*0be8*/ 	.word	0x00008c80
        /*0bec*/ 	.word	0x00000000
        /*0bf0*/ 	.word	0x00000128
        /*0bf4*/ 	.short	0x010a
        /*0bf6*/ 	.byte	0xff
	.zero		1


	//   ....[175]....
        /*0bf8*/ 	.word	0x00008ce0
        /*0bfc*/ 	.word	0x00000003
        /*0c00*/ 	.word	0x00000128
        /*0c04*/ 	.short	0x010a
        /*0c06*/ 	.byte	0xff
	.zero		1


	//   ....[176]....
        /*0c08*/ 	.word	0x00008d40
        /*0c0c*/ 	.word	0x00000000
        /*0c10*/ 	.word	0x00000000
        /*0c14*/ 	.short	0x010a
        /*0c16*/ 	.byte	0xff
	.zero		1


	//   ....[177]....
        /*0c18*/ 	.word	0x00008da0
        /*0c1c*/ 	.word	0x00000000
        /*0c20*/ 	.word	0x00000000
        /*0c24*/ 	.short	0x010a
        /*0c26*/ 	.byte	0xff
	.zero		1


	//   ....[178]....
        /*0c28*/ 	.word	0x00008df0
        /*0c2c*/ 	.word	0x00000000
        /*0c30*/ 	.word	0x00000150
        /*0c34*/ 	.short	0x010a
        /*0c36*/ 	.byte	0xff
	.zero		1


	//   ....[179]....
        /*0c38*/ 	.word	0x00008e40
        /*0c3c*/ 	.word	0x00000000
        /*0c40*/ 	.word	0x00000110
        /*0c44*/ 	.short	0x010a
        /*0c46*/ 	.byte	0xff
	.zero		1


	//   ....[180]....
        /*0c48*/ 	.word	0x00008e90
        /*0c4c*/ 	.word	0x0000004c
        /*0c50*/ 	.word	0x00000170
        /*0c54*/ 	.short	0x010a
        /*0c56*/ 	.byte	0xff
	.zero		1


	//   ....[181]....
        /*0c58*/ 	.word	0x00008ee0
        /*0c5c*/ 	.word	0x00000002
        /*0c60*/ 	.word	0x00000110
        /*0c64*/ 	.short	0x010a
        /*0c66*/ 	.byte	0xff
	.zero		1


	//----- nvinfo : EIATTR_NUM_MBARRIERS
	.align		4
.L_47:
        /*0c68*/ 	.byte	0x03, 0x38
        /*0c6a*/ 	.short	0x003b


	//----- nvinfo : EIATTR_EXIT_INSTR_OFFSETS
	.align		4
        /*0c6c*/ 	.byte	0x04, 0x1c
        /*0c6e*/ 	.short	(.L_49 - .L_48)


	//   ....[0]....
.L_48:
        /*0c70*/ 	.word	0x00003140


	//   ....[1]....
        /*0c74*/ 	.word	0x00003640


	//   ....[2]....
        /*0c78*/ 	.word	0x000036a0


	//   ....[3]....
        /*0c7c*/ 	.word	0x00004a20


	//   ....[4]....
        /*0c80*/ 	.word	0x000059d0


	//   ....[5]....
        /*0c84*/ 	.word	0x00005a10


	//   ....[6]....
        /*0c88*/ 	.word	0x00007e00


	//   ....[7]....
        /*0c8c*/ 	.word	0x00007e80


	//   ....[8]....
        /*0c90*/ 	.word	0x00007eb0


	//   ....[9]....
        /*0c94*/ 	.word	0x00007f20


	//----- nvinfo : EIATTR_MAX_THREADS
	.align		4
.L_49:
        /*0c98*/ 	.byte	0x04, 0x05
        /*0c9a*/ 	.short	(.L_51 - .L_50)
.L_50:
        /*0c9c*/ 	.word	0x00000100
        /*0ca0*/ 	.word	0x00000001
        /*0ca4*/ 	.word	0x00000001


	//----- nvinfo : EIATTR_CRS_STACK_SIZE
	.align		4
.L_51:
        /*0ca8*/ 	.byte	0x04, 0x1e
        /*0caa*/ 	.short	(.L_53 - .L_52)
.L_52:
        /*0cac*/ 	.word	0x00000000


	//----- nvinfo : EIATTR_CBANK_PARAM_SIZE
	.align		4
.L_53:
        /*0cb0*/ 	.byte	0x03, 0x19
        /*0cb2*/ 	.short	0x0800


	//----- nvinfo : EIATTR_PARAM_CBANK
	.align		4
        /*0cb4*/ 	.byte	0x04, 0x0a
        /*0cb6*/ 	.short	(.L_55 - .L_54)
	.align		4
.L_54:
        /*0cb8*/ 	.word	index@(.nv.constant0._ZN7cutlass13device_kernelINS_4gemm6kernel13GemmUniversalIN4cute5tupleIJiiiiEEENS1_10collective13CollectiveMmaINS1_35MainloopSm100TmaUmmaWarpSpecializedILi17ELi2ELi4ENS5_IJNS4_1CILi2EEENSA_ILi1EEESC_EEEEENS5_IJNSA_ILi128EEENSA_ILi64EEESG_EEENS_6half_tENS5_IJlSC_lEEESI_SJ_NS4_8TiledMMAINS4_8MMA_AtomIJNS4_26SM100_MMA_F16BF16_2x1SM_SSISI_SI_fLi128ELi64ELNS4_4UMMA5MajorE0ELSO_0ELNSN_7ScaleInE0ELSP_0EEEEEENS4_6LayoutINS5_IJSC_SC_SC_EEENS5_IJNSA_ILi0EEESU_SU_EEEEENS5_IJNS4_10UnderscoreESX_SX_EEEEENS4_18SM100_TMA_2SM_LOADENS4_14ComposedLayoutINS4_7SwizzleILi3ELi4ELi3EEENS4_18smem_ptr_flag_bitsILi16EEENSS_INS5_IJNSA_ILi8EEESG_EEENS5_IJSG_SC_EEEEEEEvNS4_8identityES10_S1A_vS1B_EENS_8epilogue10collective18CollectiveEpilogueINS1D_23Sm100TmaWarpSpecializedILi3ELi2ELi16ELb1ELb0EEEJNS5_IJSG_SG_SG_EEENS5_IJNSS_ISG_SC_EENSS_INS5_IJNSA_ILi16EEESB_EEENS5_IJSC_NSA_ILi32EEEEEEEEEEESI_SJ_SI_SJ_NS1D_6fusion15FusionCallbacksIS1H_NS1Q_17LinearCombinationISI_fSI_fLNS_15FloatRoundStyleE2EEES1I_S1P_JEEENS4_5SM1004TMEM4LOAD26SM100_TMEM_LOAD_32dp32b16xENS4_13SM90_TMA_LOADENS11_INS12_ILi1ELi4ELi3EEES15_NSS_INS5_IJS16_S1K_EEENS5_IJS1K_SC_EEEEEEENS4_39AutoVectorizingCopyWithAssumedAlignmentILi128EEENS4_14SM90_TMA_STOREES25_S27_S27_EEEvvEEEEvNT_6ParamsE)
        /*0cbc*/ 	.short	0x0380
        /*0cbe*/ 	.short	0x0800


	//----- nvinfo : EIATTR_SW_WAR
	.align		4
.L_55:
        /*0cc0*/ 	.byte	0x04, 0x36
        /*0cc2*/ 	.short	(.L_57 - .L_56)
.L_56:
        /*0cc4*/ 	.word	0x00000008
.L_57:


//--------------------- .nv.callgraph             --------------------------
	.section	.nv.callgraph,"",@"SHT_CUDA_CALLGRAPH"
	.align	4
	.sectionentsize	8
	.align		4
        /*0000*/ 	.word	0x00000000
	.align		4
        /*0004*/ 	.word	0xffffffff
	.align		4
        /*0008*/ 	.word	index@(_ZN7cutlass13device_kernelINS_4gemm6kernel13GemmUniversalIN4cute5tupleIJiiiiEEENS1_10collective13CollectiveMmaINS1_35MainloopSm100TmaUmmaWarpSpecializedILi17ELi2ELi4ENS5_IJNS4_1CILi2EEENSA_ILi1EEESC_EEEEENS5_IJNSA_ILi128EEENSA_ILi64EEESG_EEENS_6half_tENS5_IJlSC_lEEESI_SJ_NS4_8TiledMMAINS4_8MMA_AtomIJNS4_26SM100_MMA_F16BF16_2x1SM_SSISI_SI_fLi128ELi64ELNS4_4UMMA5MajorE0ELSO_0ELNSN_7ScaleInE0ELSP_0EEEEEENS4_6LayoutINS5_IJSC_SC_SC_EEENS5_IJNSA_ILi0EEESU_SU_EEEEENS5_IJNS4_10UnderscoreESX_SX_EEEEENS4_18SM100_TMA_2SM_LOADENS4_14ComposedLayoutINS4_7SwizzleILi3ELi4ELi3EEENS4_18smem_ptr_flag_bitsILi16EEENSS_INS5_IJNSA_ILi8EEESG_EEENS5_IJSG_SC_EEEEEEEvNS4_8identityES10_S1A_vS1B_EENS_8epilogue10collective18CollectiveEpilogueINS1D_23Sm100TmaWarpSpecializedILi3ELi2ELi16ELb1ELb0EEEJNS5_IJSG_SG_SG_EEENS5_IJNSS_ISG_SC_EENSS_INS5_IJNSA_ILi16EEESB_EEENS5_IJSC_NSA_ILi32EEEEEEEEEEESI_SJ_SI_SJ_NS1D_6fusion15FusionCallbacksIS1H_NS1Q_17LinearCombinationISI_fSI_fLNS_15FloatRoundStyleE2EEES1I_S1P_JEEENS4_5SM1004TMEM4LOAD26SM100_TMEM_LOAD_32dp32b16xENS4_13SM90_TMA_LOADENS11_INS12_ILi1ELi4ELi3EEES15_NSS_INS5_IJS16_S1K_EEENS5_IJS1K_SC_EEEEEEENS4_39AutoVectorizingCopyWithAssumedAlignmentILi128EEENS4_14SM90_TMA_STOREES25_S27_S27_EEEvvEEEEvNT_6ParamsE)
	.align		4
        /*000c*/ 	.word	index@(__assertfail)
	.align		4
        /*0010*/ 	.word	0x00000000
	.align		4
        /*0014*/ 	.word	0xfffffffe
	.align		4
        /*0018*/ 	.word	0x00000000
	.align		4
        /*001c*/ 	.word	0xfffffffd
	.align		4
        /*0020*/ 	.word	0x00000000
	.align		4
        /*0024*/ 	.word	0xfffffffc


//--------------------- .nv.constant4             --------------------------
	.section	.nv.constant4,"a",@progbits
	.align	8
	.align		8
.nv.constant4:
        /*0000*/ 	.dword	__assertfail
	.align		8
        /*0008*/ 	.dword	__unnamed_1
	.align		8
        /*0010*/ 	.dword	__unnamed_2
	.align		8
        /*0018*/ 	.dword	_ZN40_INTERNAL_e39ac119_4_k_cu_af80b53e_205524cuda3std3__45__cpo5beginE
	.align		8
        /*0020*/ 	.dword	_ZN40_INTERNAL_e39ac119_4_k_cu_af80b53e_205524cuda3std3__45__cpo3endE
	.align		8
        /*0028*/ 	.dword	_ZN40_INTERNAL_e39ac119_4_k_cu_af80b53e_205524cuda3std3__45__cpo6cbeginE
	.align		8
        /*0030*/ 	.dword	_ZN40_INTERNAL_e39ac119_4_k_cu_af80b53e_205524cuda3std3__45__cpo4cendE
	.align		8
        /*0038*/ 	.dword	_ZN40_INTERNAL_e39ac119_4_k_cu_af80b53e_205524cuda3std3__442_GLOBAL__N__e39ac119_4_k_cu_af80b53e_205526ignoreE
	.align		8
        /*0040*/ 	.dword	_ZN40_INTERNAL_e39ac119_4_k_cu_af80b53e_205524cuda3std3__419piecewise_constructE
	.align		8
        /*0048*/ 	.dword	_ZN40_INTERNAL_e39ac119_4_k_cu_af80b53e_205524cuda3std3__48in_placeE
	.align		8
        /*0050*/ 	.dword	_ZN40_INTERNAL_e39ac119_4_k_cu_af80b53e_205524cuda3std6ranges3__45__cpo4swapE
	.align		8
        /*0058*/ 	.dword	_ZN40_INTERNAL_e39ac119_4_k_cu_af80b53e_205524cuda3std6ranges3__45__cpo9iter_moveE
	.align		8
        /*0060*/ 	.dword	_ZN40_INTERNAL_e39ac119_4_k_cu_af80b53e_205524cute7productE
	.align		8
        /*0068*/ 	.dword	_ZN40_INTERNAL_e39ac119_4_k_cu_af80b53e_205524cute1_E
	.align		8
        /*0070*/ 	.dword	$str$25
	.align		8
        /*0078*/ 	.dword	$str$26
	.align		8
        /*0080*/ 	.dword	$str$27
	.align		8
        /*0088*/ 	.dword	$str$28


//--------------------- .text._ZN7cutlass13device_kernelINS_4gemm6kernel13GemmUniversalIN4cute5tupleIJiiiiEEENS1_10collective13CollectiveMmaINS1_35MainloopSm100TmaUmmaWarpSpecializedILi17ELi2ELi4ENS5_IJNS4_1CILi2EEENSA_ILi1EEESC_EEEEENS5_IJNSA_ILi128EEENSA_ILi64EEESG_EEENS_6half_tENS5_IJlSC_lEEESI_SJ_NS4_8TiledMMAINS4_8MMA_AtomIJNS4_26SM100_MMA_F16BF16_2x1SM_SSISI_SI_fLi128ELi64ELNS4_4UMMA5MajorE0ELSO_0ELNSN_7ScaleInE0ELSP_0EEEEEENS4_6LayoutINS5_IJSC_SC_SC_EEENS5_IJNSA_ILi0EEESU_SU_EEEEENS5_IJNS4_10UnderscoreESX_SX_EEEEENS4_18SM100_TMA_2SM_LOADENS4_14ComposedLayoutINS4_7SwizzleILi3ELi4ELi3EEENS4_18smem_ptr_flag_bitsILi16EEENSS_INS5_IJNSA_ILi8EEESG_EEENS5_IJSG_SC_EEEEEEEvNS4_8identityES10_S1A_vS1B_EENS_8epilogue10collective18CollectiveEpilogueINS1D_23Sm100TmaWarpSpecializedILi3ELi2ELi16ELb1ELb0EEEJNS5_IJSG_SG_SG_EEENS5_IJNSS_ISG_SC_EENSS_INS5_IJNSA_ILi16EEESB_EEENS5_IJSC_NSA_ILi32EEEEEEEEEEESI_SJ_SI_SJ_NS1D_6fusion15FusionCallbacksIS1H_NS1Q_17LinearCombinationISI_fSI_fLNS_15FloatRoundStyleE2EEES1I_S1P_JEEENS4_5SM1004TMEM4LOAD26SM100_TMEM_LOAD_32dp32b16xENS4_13SM90_TMA_LOADENS11_INS12_ILi1ELi4ELi3EEES15_NSS_INS5_IJS16_S1K_EEENS5_IJS1K_SC_EEEEEEENS4_39AutoVectorizingCopyWithAssumedAlignmentILi128EEENS4_14SM90_TMA_STOREES25_S27_S27_EEEvvEEEEvNT_6ParamsE --------------------------
	.section	.text._ZN7cutlass13device_kernelINS_4gemm6kernel13GemmUniversalIN4cute5tupleIJiiiiEEENS1_10collective13CollectiveMmaINS1_35MainloopSm100TmaUmmaWarpSpecializedILi17ELi2ELi4ENS5_IJNS4_1CILi2EEENSA_ILi1EEESC_EEEEENS5_IJNSA_ILi128EEENSA_ILi64EEESG_EEENS_6half_tENS5_IJlSC_lEEESI_SJ_NS4_8TiledMMAINS4_8MMA_AtomIJNS4_26SM100_MMA_F16BF16_2x1SM_SSISI_SI_fLi128ELi64ELNS4_4UMMA5MajorE0ELSO_0ELNSN_7ScaleInE0ELSP_0EEEEEENS4_6LayoutINS5_IJSC_SC_SC_EEENS5_IJNSA_ILi0EEESU_SU_EEEEENS5_IJNS4_10UnderscoreESX_SX_EEEEENS4_18SM100_TMA_2SM_LOADENS4_14ComposedLayoutINS4_7SwizzleILi3ELi4ELi3EEENS4_18smem_ptr_flag_bitsILi16EEENSS_INS5_IJNSA_ILi8EEESG_EEENS5_IJSG_SC_EEEEEEEvNS4_8identityES10_S1A_vS1B_EENS_8epilogue10collective18CollectiveEpilogueINS1D_23Sm100TmaWarpSpecializedILi3ELi2ELi16ELb1ELb0EEEJNS5_IJSG_SG_SG_EEENS5_IJNSS_ISG_SC_EENSS_INS5_IJNSA_ILi16EEESB_EEENS5_IJSC_NSA_ILi32EEEEEEEEEEESI_SJ_SI_SJ_NS1D_6fusion15FusionCallbacksIS1H_NS1Q_17LinearCombinationISI_fSI_fLNS_15FloatRoundStyleE2EEES1I_S1P_JEEENS4_5SM1004TMEM4LOAD26SM100_TMEM_LOAD_32dp32b16xENS4_13SM90_TMA_LOADENS11_INS12_ILi1ELi4ELi3EEES15_NSS_INS5_IJS16_S1K_EEENS5_IJS1K_SC_EEEEEEENS4_39AutoVectorizingCopyWithAssumedAlignmentILi128EEENS4_14SM90_TMA_STOREES25_S27_S27_EEEvvEEEEvNT_6ParamsE,"ax",@progbits
	.align	128
.text._ZN7cutlass13device_kernelINS_4gemm6kernel13GemmUniversalIN4cute5tupleIJiiiiEEENS1_10collective13CollectiveMmaINS1_35MainloopSm100TmaUmmaWarpSpecializedILi17ELi2ELi4ENS5_IJNS4_1CILi2EEENSA_ILi1EEESC_EEEEENS5_IJNSA_ILi128EEENSA_ILi64EEESG_EEENS_6half_tENS5_IJlSC_lEEESI_SJ_NS4_8TiledMMAINS4_8MMA_AtomIJNS4_26SM100_MMA_F16BF16_2x1SM_SSISI_SI_fLi128ELi64ELNS4_4UMMA5MajorE0ELSO_0ELNSN_7ScaleInE0ELSP_0EEEEEENS4_6LayoutINS5_IJSC_SC_SC_EEENS5_IJNSA_ILi0EEESU_SU_EEEEENS5_IJNS4_10UnderscoreESX_SX_EEEEENS4_18SM100_TMA_2SM_LOADENS4_14ComposedLayoutINS4_7SwizzleILi3ELi4ELi3EEENS4_18smem_ptr_flag_bitsILi16EEENSS_INS5_IJNSA_ILi8EEESG_EEENS5_IJSG_SC_EEEEEEEvNS4_8identityES10_S1A_vS1B_EENS_8epilogue10collective18CollectiveEpilogueINS1D_23Sm100TmaWarpSpecializedILi3ELi2ELi16ELb1ELb0EEEJNS5_IJSG_SG_SG_EEENS5_IJNSS_ISG_SC_EENSS_INS5_IJNSA_ILi16EEESB_EEENS5_IJSC_NSA_ILi32EEEEEEEEEEESI_SJ_SI_SJ_NS1D_6fusion15FusionCallbacksIS1H_NS1Q_17LinearCombinationISI_fSI_fLNS_15FloatRoundStyleE2EEES1I_S1P_JEEENS4_5SM1004TMEM4LOAD26SM100_TMEM_LOAD_32dp32b16xENS4_13SM90_TMA_LOADENS11_INS12_ILi1ELi4ELi3EEES15_NSS_INS5_IJS16_S1K_EEENS5_IJS1K_SC_EEEEEEENS4_39AutoVectorizingCopyWithAssumedAlignmentILi128EEENS4_14SM90_TMA_STOREES25_S27_S27_EEEvvEEEEvNT_6ParamsE:
        .type           _ZN7cutlass13device_kernelINS_4gemm6kernel13GemmUniversalIN4cute5tupleIJiiiiEEENS1_10collective13CollectiveMmaINS1_35MainloopSm100TmaUmmaWarpSpecializedILi17ELi2ELi4ENS5_IJNS4_1CILi2EEENSA_ILi1EEESC_EEEEENS5_IJNSA_ILi128EEENSA_ILi64EEESG_EEENS_6half_tENS5_IJlSC_lEEESI_SJ_NS4_8TiledMMAINS4_8MMA_AtomIJNS4_26SM100_MMA_F16BF16_2x1SM_SSISI_SI_fLi128ELi64ELNS4_4UMMA5MajorE0ELSO_0ELNSN_7ScaleInE0ELSP_0EEEEEENS4_6LayoutINS5_IJSC_SC_SC_EEENS5_IJNSA_ILi0EEESU_SU_EEEEENS5_IJNS4_10UnderscoreESX_SX_EEEEENS4_18SM100_TMA_2SM_LOADENS4_14ComposedLayoutINS4_7SwizzleILi3ELi4ELi3EEENS4_18smem_ptr_flag_bitsILi16EEENSS_INS5_IJNSA_ILi8EEESG_EEENS5_IJSG_SC_EEEEEEEvNS4_8identityES10_S1A_vS1B_EENS_8epilogue10collective18CollectiveEpilogueINS1D_23Sm100TmaWarpSpecializedILi3ELi2ELi16ELb1ELb0EEEJNS5_IJSG_SG_SG_EEENS5_IJNSS_ISG_SC_EENSS_INS5_IJNSA_ILi16EEESB_EEENS5_IJSC_NSA_ILi32EEEEEEEEEEESI_SJ_SI_SJ_NS1D_6fusion15FusionCallbacksIS1H_NS1Q_17LinearCombinationISI_fSI_fLNS_15FloatRoundStyleE2EEES1I_S1P_JEEENS4_5SM1004TMEM4LOAD26SM100_TMEM_LOAD_32dp32b16xENS4_13SM90_TMA_LOADENS11_INS12_ILi1ELi4ELi3EEES15_NSS_INS5_IJS16_S1K_EEENS5_IJS1K_SC_EEEEEEENS4_39AutoVectorizingCopyWithAssumedAlignmentILi128EEENS4_14SM90_TMA_STOREES25_S27_S27_EEEvvEEEEvNT_6ParamsE,@function
        .size           _ZN7cutlass13device_kernelINS_4gemm6kernel13GemmUniversalIN4cute5tupleIJiiiiEEENS1_10collective13CollectiveMmaINS1_35MainloopSm100TmaUmmaWarpSpecializedILi17ELi2ELi4ENS5_IJNS4_1CILi2EEENSA_ILi1EEESC_EEEEENS5_IJNSA_ILi128EEENSA_ILi64EEESG_EEENS_6half_tENS5_IJlSC_lEEESI_SJ_NS4_8TiledMMAINS4_8MMA_AtomIJNS4_26SM100_MMA_F16BF16_2x1SM_SSISI_SI_fLi128ELi64ELNS4_4UMMA5MajorE0ELSO_0ELNSN_7ScaleInE0ELSP_0EEEEEENS4_6LayoutINS5_IJSC_SC_SC_EEENS5_IJNSA_ILi0EEESU_SU_EEEEENS5_IJNS4_10UnderscoreESX_SX_EEEEENS4_18SM100_TMA_2SM_LOADENS4_14ComposedLayoutINS4_7SwizzleILi3ELi4ELi3EEENS4_18smem_ptr_flag_bitsILi16EEENSS_INS5_IJNSA_ILi8EEESG_EEENS5_IJSG_SC_EEEEEEEvNS4_8identityES10_S1A_vS1B_EENS_8epilogue10collective18CollectiveEpilogueINS1D_23Sm100TmaWarpSpecializedILi3ELi2ELi16ELb1ELb0EEEJNS5_IJSG_SG_SG_EEENS5_IJNSS_ISG_SC_EENSS_INS5_IJNSA_ILi16EEESB_EEENS5_IJSC_NSA_ILi32EEEEEEEEEEESI_SJ_SI_SJ_NS1D_6fusion15FusionCallbacksIS1H_NS1Q_17LinearCombinationISI_fSI_fLNS_15FloatRoundStyleE2EEES1I_S1P_JEEENS4_5SM1004TMEM4LOAD26SM100_TMEM_LOAD_32dp32b16xENS4_13SM90_TMA_LOADENS11_INS12_ILi1ELi4ELi3EEES15_NSS_INS5_IJS16_S1K_EEENS5_IJS1K_SC_EEEEEEENS4_39AutoVectorizingCopyWithAssumedAlignmentILi128EEENS4_14SM90_TMA_STOREES25_S27_S27_EEEvvEEEEvNT_6ParamsE,(.L_x_215 - _ZN7cutlass13device_kernelINS_4gemm6kernel13GemmUniversalIN4cute5tupleIJiiiiEEENS1_10collective13CollectiveMmaINS1_35MainloopSm100TmaUmmaWarpSpecializedILi17ELi2ELi4ENS5_IJNS4_1CILi2EEENSA_ILi1EEESC_EEEEENS5_IJNSA_ILi128EEENSA_ILi64EEESG_EEENS_6half_tENS5_IJlSC_lEEESI_SJ_NS4_8TiledMMAINS4_8MMA_AtomIJNS4_26SM100_MMA_F16BF16_2x1SM_SSISI_SI_fLi128ELi64ELNS4_4UMMA5MajorE0ELSO_0ELNSN_7ScaleInE0ELSP_0EEEEEENS4_6LayoutINS5_IJSC_SC_SC_EEENS5_IJNSA_ILi0EEESU_SU_EEEEENS5_IJNS4_10UnderscoreESX_SX_EEEEENS4_18SM100_TMA_2SM_LOADENS4_14ComposedLayoutINS4_7SwizzleILi3ELi4ELi3EEENS4_18smem_ptr_flag_bitsILi16EEENSS_INS5_IJNSA_ILi8EEESG_EEENS5_IJSG_SC_EEEEEEEvNS4_8identityES10_S1A_vS1B_EENS_8epilogue10collective18CollectiveEpilogueINS1D_23Sm100TmaWarpSpecializedILi3ELi2ELi16ELb1ELb0EEEJNS5_IJSG_SG_SG_EEENS5_IJNSS_ISG_SC_EENSS_INS5_IJNSA_ILi16EEESB_EEENS5_IJSC_NSA_ILi32EEEEEEEEEEESI_SJ_SI_SJ_NS1D_6fusion15FusionCallbacksIS1H_NS1Q_17LinearCombinationISI_fSI_fLNS_15FloatRoundStyleE2EEES1I_S1P_JEEENS4_5SM1004TMEM4LOAD26SM100_TMEM_LOAD_32dp32b16xENS4_13SM90_TMA_LOADENS11_INS12_ILi1ELi4ELi3EEES15_NSS_INS5_IJS16_S1K_EEENS5_IJS1K_SC_EEEEEEENS4_39AutoVectorizingCopyWithAssumedAlignmentILi128EEENS4_14SM90_TMA_STOREES25_S27_S27_EEEvvEEEEvNT_6ParamsE)
        .other          _ZN7cutlass13device_kernelINS_4gemm6kernel13GemmUniversalIN4cute5tupleIJiiiiEEENS1_10collective13CollectiveMmaINS1_35MainloopSm100TmaUmmaWarpSpecializedILi17ELi2ELi4ENS5_IJNS4_1CILi2EEENSA_ILi1EEESC_EEEEENS5_IJNSA_ILi128EEENSA_ILi64EEESG_EEENS_6half_tENS5_IJlSC_lEEESI_SJ_NS4_8TiledMMAINS4_8MMA_AtomIJNS4_26SM100_MMA_F16BF16_2x1SM_SSISI_SI_fLi128ELi64ELNS4_4UMMA5MajorE0ELSO_0ELNSN_7ScaleInE0ELSP_0EEEEEENS4_6LayoutINS5_IJSC_SC_SC_EEENS5_IJNSA_ILi0EEESU_SU_EEEEENS5_IJNS4_10UnderscoreESX_SX_EEEEENS4_18SM100_TMA_2SM_LOADENS4_14ComposedLayoutINS4_7SwizzleILi3ELi4ELi3EEENS4_18smem_ptr_flag_bitsILi16EEENSS_INS5_IJNSA_ILi8EEESG_EEENS5_IJSG_SC_EEEEEEEvNS4_8identityES10_S1A_vS1B_EENS_8epilogue10collective18CollectiveEpilogueINS1D_23Sm100TmaWarpSpecializedILi3ELi2ELi16ELb1ELb0EEEJNS5_IJSG_SG_SG_EEENS5_IJNSS_ISG_SC_EENSS_INS5_IJNSA_ILi16EEESB_EEENS5_IJSC_NSA_ILi32EEEEEEEEEEESI_SJ_SI_SJ_NS1D_6fusion15FusionCallbacksIS1H_NS1Q_17LinearCombinationISI_fSI_fLNS_15FloatRoundStyleE2EEES1I_S1P_JEEENS4_5SM1004TMEM4LOAD26SM100_TMEM_LOAD_32dp32b16xENS4_13SM90_TMA_LOADENS11_INS12_ILi1ELi4ELi3EEES15_NSS_INS5_IJS16_S1K_EEENS5_IJS1K_SC_EEEEEEENS4_39AutoVectorizingCopyWithAssumedAlignmentILi128EEENS4_14SM90_TMA_STOREES25_S27_S27_EEEvvEEEEvNT_6ParamsE,@"STO_CUDA_ENTRY STV_DEFAULT"
_ZN7cutlass13device_kernelINS_4gemm6kernel13GemmUniversalIN4cute5tupleIJiiiiEEENS1_10collective13CollectiveMmaINS1_35MainloopSm100TmaUmmaWarpSpecializedILi17ELi2ELi4ENS5_IJNS4_1CILi2EEENSA_ILi1EEESC_EEEEENS5_IJNSA_ILi128EEENSA_ILi64EEESG_EEENS_6half_tENS5_IJlSC_lEEESI_SJ_NS4_8TiledMMAINS4_8MMA_AtomIJNS4_26SM100_MMA_F16BF16_2x1SM_SSISI_SI_fLi128ELi64ELNS4_4UMMA5MajorE0ELSO_0ELNSN_7ScaleInE0ELSP_0EEEEEENS4_6LayoutINS5_IJSC_SC_SC_EEENS5_IJNSA_ILi0EEESU_SU_EEEEENS5_IJNS4_10UnderscoreESX_SX_EEEEENS4_18SM100_TMA_2SM_LOADENS4_14ComposedLayoutINS4_7SwizzleILi3ELi4ELi3EEENS4_18smem_ptr_flag_bitsILi16EEENSS_INS5_IJNSA_ILi8EEESG_EEENS5_IJSG_SC_EEEEEEEvNS4_8identityES10_S1A_vS1B_EENS_8epilogue10collective18CollectiveEpilogueINS1D_23Sm100TmaWarpSpecializedILi3ELi2ELi16ELb1ELb0EEEJNS5_IJSG_SG_SG_EEENS5_IJNSS_ISG_SC_EENSS_INS5_IJNSA_ILi16EEESB_EEENS5_IJSC_NSA_ILi32EEEEEEEEEEESI_SJ_SI_SJ_NS1D_6fusion15FusionCallbacksIS1H_NS1Q_17LinearCombinationISI_fSI_fLNS_15FloatRoundStyleE2EEES1I_S1P_JEEENS4_5SM1004TMEM4LOAD26SM100_TMEM_LOAD_32dp32b16xENS4_13SM90_TMA_LOADENS11_INS12_ILi1ELi4ELi3EEES15_NSS_INS5_IJS16_S1K_EEENS5_IJS1K_SC_EEEEEEENS4_39AutoVectorizingCopyWithAssumedAlignmentILi128EEENS4_14SM90_TMA_STOREES25_S27_S27_EEEvvEEEEvNT_6ParamsE:
[----:B------:R-:W1:Y:S01]  /*0000*/  LDC R1, c[0x0][0x37c] ;  /* 0x0000df00ff017b82 */ /* 0x000e620000000800 */
[----:B------:R-:W2:Y:S01]  /*0010*/  S2R R74, SR_TID.X ;  /* 0x00000000004a7919 */ /* 0x000ea20000002100 */
[----:B------:R-:W3:Y:S06]  /*0020*/  LDCU.64 UR6, c[0x0][0x890] ;  /* 0x00011200ff0677ac */ /* 0x000eec0008000a00 */
[----:B------:R-:W4:Y:S01]  /*0030*/  S2UR UR37, SR_CgaCtaId ;  /* 0x00000000002579c3 */ /* 0x000f220000008800 */
[----:B------:R-:W-:Y:S02]  /*0040*/  PRMT R59, RZ, 0x7610, R59 ;  /* 0x00007610ff3b7816 */ /* 0x000fe4000000003b */
[----:B------:R-:W-:Y:S01]  /*0050*/  ELECT P1, URZ, PT ;  /* 0x0000000000ff782f */ /* 0x000fe20003820000 */
[----:B------:R-:W1:Y:S01]  /*0060*/  LDCU.64 UR46, c[0x0][0x358] ;  /* 0x00006b00ff2e77ac */ /* 0x000e620008000a00 */
[----:B---3--:R-:W-:-:S04]  /*0070*/  UISETP.NE.U32.AND UP0, UPT, UR6, URZ, UPT ;  /* 0x000000ff0600728c */ /* 0x008fc8000bf05070 */
[----:B------:R-:W-:Y:S02]  /*0080*/  UISETP.NE.AND.EX UP0, UPT, UR7, URZ, UPT, UP0 ;  /* 0x000000ff0700728c */ /* 0x000fe4000bf05300 */
[----:B----4-:R-:W-:Y:S02]  /*0090*/  ULOP3.LUT UR5, UR37, 0x1, URZ, 0xc0, !UPT ;  /* 0x0000000125057892 */ /* 0x010fe4000f8ec0ff */
[----:B------:R-:W-:Y:S01]  /*00a0*/  ULOP3.LUT UR4, UR37, 0x1, URZ, 0x3c, !UPT ;  /* 0x0000000125047892 */ /* 0x000fe2000f8e3cff */
[----:B--2---:R-:W-:-:S05]  /*00b0*/  SHF.R.U32.HI R70, RZ, 0x5, R74 ;  /* 0x00000005ff467819 */ /* 0x004fca000001164a */
[----:B------:R-:W2:Y:S02]  /*00c0*/  SHFL.IDX PT, R0, R70, RZ, 0x1f ;  /* 0x00001fff46007589 */ /* 0x000ea400000e0000 */
[----:B--2---:R-:W-:Y:S01]  /*00d0*/  R2UR UR10, R0 ;  /* 0x00000000000a72ca */ /* 0x004fe200000e0000 */
[----:B-1----:R-:W-:-:S14]  /*00e0*/  BRA.U UP0, `(.L_x_0) ;  /* 0x00000001002c7547 */ /* 0x002fdc000b800000 */
[----:B------:R-:W1:Y:S02]  /*00f0*/  LDCU.64 UR8, c[0x0][0x888] ;  /* 0x00011100ff0877ac */ /* 0x000e640008000a00 */
[----:B-1----:R-:W-:-:S04]  /*0100*/  UISETP.NE.U32.AND UP0, UPT, UR8, URZ, UPT ;  /* 0x000000ff0800728c */ /* 0x002fc8000bf05070 */
[----:B------:R-:W-:-:S09]  /*0110*/  UISETP.NE.AND.EX UP0, UPT, UR9, URZ, UPT, UP0 ;  /* 0x000000ff0900728c */ /* 0x000fd2000bf05300 */
[----:B------:R-:W-:Y:S05]  /*0120*/  BRA.U !UP0, `(.L_x_1) ;  /* 0x0000000108107547 */ /* 0x000fea000b800000 */
[----:B------:R-:W1:Y:S02]  /*0130*/  LDC.64 R2, c[0x0][0x888] ;  /* 0x00022200ff027b82 */ /* 0x000e640000000a00 */
[----:B-1----:R1:W5:Y:S01]  /*0140*/  LDG.E R35, desc[UR46][R2.64] ;  /* 0x0000002e02237981 */ /* 0x002362000c1e1900 */
[----:B------:R-:W-:Y:S01]  /*0150*/  HFMA2 R59, -RZ, RZ, 0, 5.9604644775390625e-08 ;  /* 0x00000001ff3b7431 */ /* 0x000fe200000001ff */
[----:B------:R-:W-:Y:S05]  /*0160*/  BRA `(.L_x_0) ;  /* 0x00000000000c7947 */ /* 0x000fea0003800000 */
.L_x_1:
[----:B------:R-:W1:Y:S01]  /*0170*/  LDCU UR8, c[0x0][0x880] ;  /* 0x00011000ff0877ac */ /* 0x000e620008000800 */
[----:B------:R-:W-:Y:S01]  /*0180*/  HFMA2 R59, -RZ, RZ, 0, 5.9604644775390625e-08 ;  /* 0x00000001ff3b7431 */ /* 0x000fe200000001ff */
[----:B-1----:R-:W-:-:S07]  /*0190*/  MOV R35, UR8 ;  /* 0x0000000800237c02 */ /* 0x002fce0008000f00 */
.L_x_0:
[----:B------:R-:W2:Y:S02]  /*01a0*/  LDCU.64 UR8, c[0x0][0x8b0] ;  /* 0x00011600ff0877ac */ /* 0x000ea40008000a00 */
[----:B--2---:R-:W-:-:S04]  /*01b0*/  UISETP.NE.U32.AND UP0, UPT, UR8, URZ, UPT ;  /* 0x000000ff0800728c */ /* 0x004fc8000bf05070 */
[----:B------:R-:W-:-:S09]  /*01c0*/  UISETP.NE.AND.EX UP0, UPT, UR9, URZ, UPT, UP0 ;  /* 0x000000ff0900728c */ /* 0x000fd2000bf05300 */
[----:B------:R-:W-:Y:S05]  /*01d0*/  BRA.U UP0, `(.L_x_2) ;  /* 0x0000000100247547 */ /* 0x000fea000b800000 */
[----:B------:R-:W2:Y:S02]  /*01e0*/  LDCU.64 UR8, c[0x0][0x8a8] ;  /* 0x00011500ff0877ac */ /* 0x000ea40008000a00 */
[----:B--2---:R-:W-:-:S04]  /*01f0*/  UISETP.NE.U32.AND UP0, UPT, UR8, URZ, UPT ;  /* 0x000000ff0800728c */ /* 0x004fc8000bf05070 */
[----:B------:R-:W-:-:S09]  /*0200*/  UISETP.NE.AND.EX UP0, UPT, UR9, URZ, UPT, UP0 ;  /* 0x000000ff0900728c */ /* 0x000fd2000bf05300 */
[----:B------:R-:W-:Y:S05]  /*0210*/  BRA.U !UP0, `(.L_x_3) ;  /* 0x00000001080c7547 */ /* 0x000fea000b800000 */
[----:B------:R-:W2:Y:S02]  /*0220*/  LDC.64 R32, c[0x0][0x8a8] ;  /* 0x00022a00ff207b82 */ /* 0x000ea40000000a00 */
[----:B--2---:R2:W5:Y:S01]  /*0230*/  LDG.E R32, desc[UR46][R32.64] ;  /* 0x0000002e20207981 */ /* 0x004562000c1e1900 */
[----:B------:R-:W-:Y:S05]  /*0240*/  BRA `(.L_x_2) ;  /* 0x0000000000087947 */ /* 0x000fea0003800000 */
.L_x_3:
[----:B------:R-:W2:Y:S02]  /*0250*/  LDCU UR8, c[0x0][0x8a0] ;  /* 0x00011400ff0877ac */ /* 0x000ea40008000800 */
[----:B--2---:R-:W-:Y:S02]  /*0260*/  MOV R32, UR8 ;  /* 0x0000000800207c02 */ /* 0x004fe40008000f00 */
.L_x_2:
[----:B------:R-:W-:Y:S01]  /*0270*/  IMAD.U32 R0, RZ, RZ, UR10 ;  /* 0x0000000aff007e24 */ /* 0x000fe2000f8e00ff */
[----:B------:R-:W-:Y:S04]  /*0280*/  BSSY.RECONVERGENT B0, `(.L_x_4) ;  /* 0x000000c000007945 */ /* 0x000fe80003800200 */
[C---:B------:R-:W-:Y:S02]  /*0290*/  ISETP.NE.OR P2, PT, R0.reuse, 0x1, !P1 ;  /* 0x000000010000780c */ /* 0x040fe40004f45670 */
[----:B------:R-:W-:-:S11]  /*02a0*/  ISETP.NE.OR P0, PT, R0, 0x3, !P1 ;  /* 0x000000030000780c */ /* 0x000fd60004f05670 */
[----:B------:R-:W-:Y:S05]  /*02b0*/  @P2 BRA `(.L_x_5) ;  /* 0x0000000000202947 */ /* 0x000fea0003800000 */
[----:B------:R-:W3:Y:S02]  /*02c0*/  LDCU.64 UR8, c[0x0][0x348] ;  /* 0x00006900ff0877ac */ /* 0x000ee40008000a00 */
[----:B---3--:R-:W-:Y:S02]  /*02d0*/  UIADD3 UR12, UP1, UPT, UR8, 0x80, URZ ;  /* 0x00000080080c7890 */ /* 0x008fe4000ff3e0ff */
[----:B------:R-:W-:Y:S02]  /*02e0*/  UIADD3 UR8, UP0, UPT, UR8, 0x180, URZ ;  /* 0x0000018008087890 */ /* 0x000fe4000ff1e0ff */
[----:B------:R-:W-:Y:S02]  /*02f0*/  UIADD3.X UR13, UPT, UPT, URZ, UR9, URZ, UP1, !UPT ;  /* 0x00000009ff0d7290 */ /* 0x000fe40008ffe4ff */
[----:B------:R-:W-:-:S07]  /*0300*/  UIADD3.X UR9, UPT, UPT, URZ, UR9, URZ, UP0, !UPT ;  /* 0x00000009ff097290 */ /* 0x000fce00087fe4ff */
[----:B------:R3:W-:Y:S02]  /*0310*/  UTMACCTL.PF [UR12] ;  /* 0x000000000c0079b9 */ /* 0x0007e40008040000 */
[----:B------:R3:W-:Y:S02]  /*0320*/  UTMACCTL.PF [UR8] ;  /* 0x00000000080079b9 */ /* 0x0007e40008040000 */
[----:B---3--:R-:W-:Y:S01]  /*0330*/  NOP ;  /* 0x0000000000007918 */ /* 0x008fe20000000000 */
.L_x_5:
[----:B------:R-:W-:Y:S05]  /*0340*/  BSYNC.RECONVERGENT B0 ;  /* 0x0000000000007941 */ /* 0x000fea0003800200 */
.L_x_4:
[----:B------:R-:W-:Y:S04]  /*0350*/  BSSY.RECONVERGENT B0, `(.L_x_6) ;  /* 0x000000a000007945 */ /* 0x000fe80003800200 */
        /* <DEDUP_REMOVED lines=9> */
.L_x_7:
[----:B------:R-:W-:Y:S05]  /*03f0*/  BSYNC.RECONVERGENT B0 ;  /* 0x0000000000007941 */ /* 0x000fea0003800200 */
.L_x_6:
[----:B------:R-:W3:Y:S01]  /*0400*/  LDCU.64 UR8, c[0x0][0x888] ;  /* 0x00011100ff0877ac */ /* 0x000ee20008000a00 */
[----:B------:R-:W-:Y:S02]  /*0410*/  UISETP.EQ.U32.AND UP1, UPT, UR6, URZ, UPT ;  /* 0x000000ff0600728c */ /* 0x000fe4000bf22070 */
[----:B------:R-:W-:Y:S02]  /*0420*/  UPLOP3.LUT UP5, UPT, UPT, UPT, UPT, 0x80, 0x8 ;  /* 0x000000000008789c */ /* 0x000fe40003faf070 */
[----:B---3--:R-:W-:-:S04]  /*0430*/  UISETP.NE.U32.AND UP0, UPT, UR8, URZ, UPT ;  /* 0x000000ff0800728c */ /* 0x008fc8000bf05070 */
[----:B------:R-:W-:-:S04]  /*0440*/  UISETP.NE.AND.EX UP0, UPT, UR9, URZ, UPT, UP0 ;  /* 0x000000ff0900728c */ /* 0x000fc8000bf05300 */
[----:B------:R-:W-:-:S04]  /*0450*/  UISETP.EQ.OR.EX UP2, UPT, UR7, URZ, !UP0, UP1 ;  /* 0x000000ff0700728c */ /* 0x000fc8000c742710 */
[----:B------:R-:W-:-:S05]  /*0460*/  UP2UR UR53, UPR, URZ, 0x4 ;  /* 0x00000004ff357883 */ /* 0x000fca0008000000 */
[----:B------:R-:W-:Y:S07]  /*0470*/  BRA.U !UP2, `(.L_x_8) ;  /* 0x000000010a207547 */ /* 0x000fee000b800000 */
[----:B------:R-:W-:Y:S01]  /*0480*/  UISETP.NE.U32.AND UP2, UPT, UR6, URZ, UPT ;  /* 0x000000ff0600728c */ /* 0x000fe2000bf45070 */
[----:B-----5:R-:W-:Y:S01]  /*0490*/  FSETP.NEU.AND P0, PT, R35, RZ, PT ;  /* 0x000000ff2300720b */ /* 0x020fe20003f0d000 */
[----:B------:R-:W-:Y:S02]  /*04a0*/  USEL UR6, URZ, 0xffffffff, UP0 ;  /* 0xffffffffff067887 */ /* 0x000fe40008000000 */
[----:B------:R-:W-:-:S10]  /*04b0*/  UISETP.NE.AND.EX UP2, UPT, UR7, URZ, UPT, UP2 ;  /* 0x000000ff0700728c */ /* 0x000fd4000bf45320 */
[----:B------:R-:W-:Y:S01]  /*04c0*/  VOTEU.ANY UP1, P0 ;  /* 0x0000000000ff7886 */ /* 0x000fe20000020100 */
[----:B------:R-:W-:-:S04]  /*04d0*/  @!UP2 USEL UR6, URZ, 0xffffffff, UP1 ;  /* 0xffffffffff06a887 */ /* 0x000fc80008800000 */
[----:B------:R-:W-:-:S04]  /*04e0*/  ULOP3.LUT UR6, UR6, 0x1, URZ, 0xc0, !UPT ;  /* 0x0000000106067892 */ /* 0x000fc8000f8ec0ff */
[----:B------:R-:W-:-:S11]  /*04f0*/  UISETP.NE.U32.AND UP5, UPT, UR6, 0x1, UPT ;  /* 0x000000010600788c */ /* 0x000fd6000bfa5070 */
.L_x_8:
[----:B------:R-:W3:Y:S01]  /*0500*/  SHFL.IDX PT, R0, R70, RZ, 0x1f ;  /* 0x00001fff46007589 */ /* 0x000ee200000e0000 */
[----:B------:R-:W-:-:S04]  /*0510*/  UISETP.NE.AND UP1, UPT, UR10, 0x2, UPT ;  /* 0x000000020a00788c */ /* 0x000fc8000bf25270 */
[----:B------:R-:W-:Y:S02]  /*0520*/  UISETP.EQ.AND UP2, UPT, UR5, URZ, !UP1 ;  /* 0x000000ff0500728c */ /* 0x000fe4000cf42270 */
[----:B------:R-:W-:-:S04]  /*0530*/  USEL UR6, URZ, 0x1, UP1 ;  /* 0x00000001ff067887 */ /* 0x000fc80008800000 */
[----:B------:R-:W-:Y:S02]  /*0540*/  PLOP3.LUT P5, PT, P1, PT, UP2, 0x80, 0x8 ;  /* 0x000000000008781c */ /* 0x000fe40000faf028 */
[----:B---3--:R-:W-:-:S13]  /*0550*/  ISETP.NE.AND P0, PT, R0, RZ, PT ;  /* 0x000000ff0000720c */ /* 0x008fda0003f05270 */
[----:B------:R-:W-:Y:S05]  /*0560*/  @P0 BRA `(.L_x_9) ;  /* 0x0000000000b80947 */ /* 0x000fea0003800000 */
[----:B------:R-:W-:Y:S01]  /*0570*/  ELECT P0, URZ, PT ;  /* 0x0000000000ff782f */ /* 0x000fe20003800000 */
[----:B------:R-:W-:-:S12]  /*0580*/  BSSY.RECONVERGENT B0, `(.L_x_9) ;  /* 0x000002c000007945 */ /* 0x000fd80003800200 */
[----:B------:R-:W-:Y:S05]  /*0590*/  @!P0 BRA `(.L_x_10) ;  /* 0x0000000000a88947 */ /* 0x000fea0003800000 */
[----:B------:R-:W-:Y:S01]  /*05a0*/  UMOV UR8, 0x400 ;  /* 0x0000040000087882 */ /* 0x000fe20000000000 */
[----:B------:R-:W-:Y:S01]  /*05b0*/  UMOV UR7, 0x1 ;  /* 0x0000000100077882 */ /* 0x000fe20000000000 */
[----:B------:R-:W-:Y:S02]  /*05c0*/  ULEA UR8, UR37, UR8, 0x18 ;  /* 0x0000000825087291 */ /* 0x000fe4000f8ec0ff */
[----:B------:R-:W-:-:S04]  /*05d0*/  UIADD3 UR12, UPT, UPT, -UR7, 0x100000, URZ ;  /* 0x00100000070c7890 */ /* 0x000fc8000fffe1ff */
[----:B------:R-:W-:Y:S02]  /*05e0*/  USHF.L.U32 UR13, UR12, 0xb, URZ ;  /* 0x0000000b0c0d7899 */ /* 0x000fe400080006ff */
[----:B------:R-:W-:Y:S01]  /*05f0*/  USHF.L.U32 UR12, UR12, 0x1, URZ ;  /* 0x000000010c0c7899 */ /* 0x000fe200080006ff */
[----:B------:R-:W3:Y:S11]  /*0600*/  FENCE.VIEW.ASYNC.S ;  /* 0x00000000000073c6 */ /* 0x000ef60000000000 */
[----:B---3--:R3:W4:Y:S01]  /*0610*/  SYNCS.EXCH.64 URZ, [UR8], UR12 ;  /* 0x0000000c08ff75b2 */ /* 0x0087220008000100 */
[----:B------:R3:W1:Y:S01]  /*0620*/  SYNCS.EXCH.64 URZ, [UR8+0x88], UR12 ;  /* 0x0000880c08ff75b2 */ /* 0x0006620008000100 */
        /* <DEDUP_REMOVED lines=31> */
[----:B------:R3:W1:Y:S02]  /*0820*/  SYNCS.EXCH.64 URZ, [UR8+0x108], UR12 ;  /* 0x0001080c08ff75b2 */ /* 0x0006640008000100 */
[----:B---34-:R-:W-:Y:S01]  /*0830*/  NOP ;  /* 0x0000000000007918 */ /* 0x018fe20000000000 */
.L_x_10:
[----:B------:R-:W-:Y:S05]  /*0840*/  BSYNC.RECONVERGENT B0 ;  /* 0x0000000000007941 */ /* 0x000fea0003800200 */
.L_x_9:
[----:B------:R-:W3:Y:S01]  /*0850*/  SHFL.IDX PT, R0, R70, RZ, 0x1f ;  /* 0x00001fff46007589 */ /* 0x000ee200000e0000 */
[----:B------:R-:W-:Y:S01]  /*0860*/  NOP ;  /* 0x0000000000007918 */ /* 0x000fe20000000000 */
[----:B---3--:R-:W-:-:S13]  /*0870*/  ISETP.NE.AND P0, PT, R0, 0x1, PT ;  /* 0x000000010000780c */ /* 0x008fda0003f05270 */
[----:B------:R-:W-:Y:S05]  /*0880*/  @P0 BRA `(.L_x_11) ;  /* 0x00000000004c0947 */ /* 0x000fea0003800000 */
[----:B------:R-:W-:Y:S01]  /*0890*/  UMOV UR9, 0x400 ;  /* 0x0000040000097882 */ /* 0x000fe20000000000 */
[----:B------:R-:W-:Y:S01]  /*08a0*/  UMOV UR8, 0x20 ;  /* 0x0000002000087882 */ /* 0x000fe20000000000 */
[----:B------:R-:W-:Y:S01]  /*08b0*/  UMOV UR7, 0x80 ;  /* 0x0000008000077882 */ /* 0x000fe20000000000 */
[----:B------:R-:W-:Y:S02]  /*08c0*/  ULEA UR9, UR37, UR9, 0x18 ;  /* 0x0000000925097291 */ /* 0x000fe4000f8ec0ff */
[----:B------:R-:W-:-:S04]  /*08d0*/  UIADD3 UR12, UPT, UPT, -UR8, 0x100000, URZ ;  /* 0x00100000080c7890 */ /* 0x000fc8000fffe1ff */
[----:B------:R-:W-:Y:S02]  /*08e0*/  USHF.L.U32 UR13, UR12, 0xb, URZ ;  /* 0x0000000b0c0d7899 */ /* 0x000fe400080006ff */
[----:B------:R-:W-:Y:S02]  /*08f0*/  USHF.L.U32 UR12, UR12, 0x1, URZ ;  /* 0x000000010c0c7899 */ /* 0x000fe400080006ff */
[----:B------:R-:W-:-:S04]  /*0900*/  UIADD3 UR14, UPT, UPT, -UR7, 0x100000, URZ ;  /* 0x00100000070e7890 */ /* 0x000fc8000fffe1ff */
[----:B------:R-:W-:Y:S02]  /*0910*/  USHF.L.U32 UR15, UR14, 0xb, URZ ;  /* 0x0000000b0e0f7899 */ /* 0x000fe400080006ff */
[----:B------:R-:W-:Y:S01]  /*0920*/  USHF.L.U32 UR14, UR14, 0x1, URZ ;  /* 0x000000010e0e7899 */ /* 0x000fe200080006ff */
[----:B------:R-:W-:Y:S01]  /*0930*/  ELECT P0, URZ, PT ;  /* 0x0000000000ff782f */ /* 0x000fe20003800000 */
[----:B------:R-:W3:Y:S02]  /*0940*/  FENCE.VIEW.ASYNC.S ;  /* 0x00000000000073c6 */ /* 0x000ee40000000000 */
[----:B---3--:R3:W4:Y:S08]  /*0950*/  SYNCS.EXCH.64 URZ, [UR9+0x110], UR12 ;  /* 0x0001100c09ff75b2 */ /* 0x0087300008000100 */
[----:B------:R3:W1:Y:S01]  /*0960*/  SYNCS.EXCH.64 URZ, [UR9+0x128], UR14 ;  /* 0x0001280e09ff75b2 */ /* 0x0006620008000100 */
[----:B------:R3:W1:Y:S01]  /*0970*/  SYNCS.EXCH.64 URZ, [UR9+0x118], UR12 ;  /* 0x0001180c09ff75b2 */ /* 0x0006620008000100 */
[----:B------:R3:W1:Y:S01]  /*0980*/  SYNCS.EXCH.64 URZ, [UR9+0x130], UR14 ;  /* 0x0001300e09ff75b2 */ /* 0x0006620008000100 */
[----:B------:R3:W1:Y:S01]  /*0990*/  SYNCS.EXCH.64 URZ, [UR9+0x120], UR12 ;  /* 0x0001200c09ff75b2 */ /* 0x0006620008000100 */
[----:B------:R3:W1:Y:S01]  /*09a0*/  SYNCS.EXCH.64 URZ, [UR9+0x138], UR14 ;  /* 0x0001380e09ff75b2 */ /* 0x0006620008000100 */
[----:B------:R-:W-:Y:S01]  /*09b0*/  NOP ;  /* 0x0000000000007918 */ /* 0x000fe20000000000 */
.L_x_11:
[----:B------:R-:W2:Y:S01]  /*09c0*/  SHFL.IDX PT, R0, R70, RZ, 0x1f ;  /* 0x00001fff46007589 */ /* 0x000ea200000e0000 */
[----:B------:R-:W-:Y:S01]  /*09d0*/  NOP ;  /* 0x0000000000007918 */ /* 0x000fe20000000000 */
[----:B--2---:R-:W-:-:S13]  /*09e0*/  ISETP.NE.AND P0, PT, R0, 0x3, PT ;  /* 0x000000030000780c */ /* 0x004fda0003f05270 */
[----:B------:R-:W-:Y:S05]  /*09f0*/  @P0 BRA `(.L_x_12) ;  /* 0x00000000002c0947 */ /* 0x000fea0003800000 */
[----:B------:R-:W-:Y:S01]  /*0a00*/  UMOV UR8, 0x400 ;  /* 0x0000040000087882 */ /* 0x000fe20000000000 */
[----:B------:R-:W-:Y:S01]  /*0a10*/  UMOV UR7, 0x20 ;  /* 0x0000002000077882 */ /* 0x000fe20000000000 */
[----:B------:R-:W-:Y:S02]  /*0a20*/  ULEA UR8, UR37, UR8, 0x18 ;  /* 0x0000000825087291 */ /* 0x000fe4000f8ec0ff */
[----:B---3--:R-:W-:-:S04]  /*0a30*/  UIADD3 UR12, UPT, UPT, -UR7, 0x100000, URZ ;  /* 0x00100000070c7890 */ /* 0x008fc8000fffe1ff */
[----:B------:R-:W-:Y:S02]  /*0a40*/  USHF.L.U32 UR13, UR12, 0xb, URZ ;  /* 0x0000000b0c0d7899 */ /* 0x000fe400080006ff */
[----:B------:R-:W-:Y:S01]  /*0a50*/  USHF.L.U32 UR12, UR12, 0x1, URZ ;  /* 0x000000010c0c7899 */ /* 0x000fe200080006ff */
[----:B------:R-:W-:Y:S01]  /*0a60*/  ELECT P0, URZ, PT ;  /* 0x0000000000ff782f */ /* 0x000fe20003800000 */
[----:B------:R-:W2:Y:S10]  /*0a70*/  FENCE.VIEW.ASYNC.S ;  /* 0x00000000000073c6 */ /* 0x000eb40000000000 */
[----:B--2---:R2:W3:Y:S01]  /*0a80*/  SYNCS.EXCH.64 URZ, [UR8+0x140], UR12 ;  /* 0x0001400c08ff75b2 */ /* 0x0044e20008000100 */
[----:B------:R2:W1:Y:S01]  /*0a90*/  SYNCS.EXCH.64 URZ, [UR8+0x148], UR12 ;  /* 0x0001480c08ff75b2 */ /* 0x0004620008000100 */
[----:B------:R-:W-:Y:S01]  /*0aa0*/  NOP ;  /* 0x0000000000007918 */ /* 0x000fe20000000000 */
.L_x_12:
[----:B------:R-:W4:Y:S01]  /*0ab0*/  SHFL.IDX PT, R0, R70, RZ, 0x1f ;  /* 0x00001fff46007589 */ /* 0x000f2200000e0000 */
[----:B------:R-:W-:Y:S01]  /*0ac0*/  NOP ;  /* 0x0000000000007918 */ /* 0x000fe20000000000 */
[----:B----4-:R-:W-:-:S13]  /*0ad0*/  ISETP.NE.AND P0, PT, R0, 0x4, PT ;  /* 0x000000040000780c */ /* 0x010fda0003f05270 */
[----:B------:R-:W-:Y:S05]  /*0ae0*/  @P0 BRA `(.L_x_13) ;  /* 0x0000000000480947 */ /* 0x000fea0003800000 */
[----:B---3--:R-:W-:Y:S01]  /*0af0*/  UMOV UR9, 0x1e0 ;  /* 0x000001e000097882 */ /* 0x008fe20000000000 */
[----:B--2---:R-:W-:Y:S01]  /*0b00*/  UMOV UR8, 0x400 ;  /* 0x0000040000087882 */ /* 0x004fe20000000000 */
[----:B------:R-:W-:Y:S01]  /*0b10*/  USEL UR9, UR9, 0x1a0, UP5 ;  /* 0x000001a009097887 */ /* 0x000fe2000a800000 */
        /* <DEDUP_REMOVED lines=9> */
[----:B------:R-:W2:Y:S02]  /*0bb0*/  FENCE.VIEW.ASYNC.S ;  /* 0x00000000000073c6 */ /* 0x000ea40000000000 */
[----:B--2---:R4:W2:Y:S08]  /*0bc0*/  SYNCS.EXCH.64 URZ, [UR8+0x150], UR12 ;  /* 0x0001500c08ff75b2 */ /* 0x0048b00008000100 */
[----:B------:R4:W3:Y:S01]  /*0bd0*/  SYNCS.EXCH.64 URZ, [UR8+0x160], UR14 ;  /* 0x0001600e08ff75b2 */ /* 0x0008e20008000100 */
[----:B------:R4:W1:Y:S01]  /*0be0*/  SYNCS.EXCH.64 URZ, [UR8+0x158], UR12 ;  /* 0x0001580c08ff75b2 */ /* 0x0008620008000100 */
[----:B------:R4:W1:Y:S02]  /*0bf0*/  SYNCS.EXCH.64 URZ, [UR8+0x168], UR14 ;  /* 0x0001680e08ff75b2 */ /* 0x0008640008000100 */
[----:B----4-:R-:W-:Y:S01]  /*0c00*/  NOP ;  /* 0x0000000000007918 */ /* 0x010fe20000000000 */
.L_x_13:
[----:B------:R-:W4:Y:S01]  /*0c10*/  SHFL.IDX PT, R0, R70, RZ, 0x1f ;  /* 0x00001fff46007589 */ /* 0x000f2200000e0000 */
[----:B------:R-:W-:Y:S01]  /*0c20*/  NOP ;  /* 0x0000000000007918 */ /* 0x000fe20000000000 */
[----:B----4-:R-:W-:-:S13]  /*0c30*/  ISETP.NE.AND P0, PT, R0, 0x5, PT ;  /* 0x000000050000780c */ /* 0x010fda0003f05270 */
[----:B------:R-:W-:Y:S05]  /*0c40*/  @P0 BRA `(.L_x_14) ;  /* 0x0000000000540947 */ /* 0x000fea0003800000 */
[----:B---3--:R-:W-:Y:S01]  /*0c50*/  UMOV UR9, 0x400 ;  /* 0x0000040000097882 */ /* 0x008fe20000000000 */
[----:B--2---:R-:W-:Y:S01]  /*0c60*/  UMOV UR8, 0x1 ;  /* 0x0000000100087882 */ /* 0x004fe20000000000 */
        /* <DEDUP_REMOVED lines=13> */
[----:B------:R4:W1:Y:S01]  /*0d40*/  SYNCS.EXCH.64 URZ, [UR9+0x198], UR14 ;  /* 0x0001980e09ff75b2 */ /* 0x0008620008000100 */
[----:B------:R4:W1:Y:S01]  /*0d50*/  SYNCS.EXCH.64 URZ, [UR9+0x180], UR12 ;  /* 0x0001800c09ff75b2 */ /* 0x0008620008000100 */
[----:B------:R4:W1:Y:S01]  /*0d60*/  SYNCS.EXCH.64 URZ, [UR9+0x1a0], UR14 ;  /* 0x0001a00e09ff75b2 */ /* 0x0008620008000100 */
[----:B------:R4:W1:Y:S01]  /*0d70*/  SYNCS.EXCH.64 URZ, [UR9+0x188], UR12 ;  /* 0x0001880c09ff75b2 */ /* 0x0008620008000100 */
[----:B------:R4:W1:Y:S02]  /*0d80*/  SYNCS.EXCH.64 URZ, [UR9+0x1a8], UR14 ;  /* 0x0001a80e09ff75b2 */ /* 0x0008640008000100 */
[----:B----4-:R-:W-:Y:S01]  /*0d90*/  NOP ;  /* 0x0000000000007918 */ /* 0x010fe20000000000 */
.L_x_14:
[----:B------:R-:W4:Y:S01]  /*0da0*/  SHFL.IDX PT, R0, R70, RZ, 0x1f ;  /* 0x00001fff46007589 */ /* 0x000f2200000e0000 */
[----:B------:R-:W-:Y:S01]  /*0db0*/  ISETP.NE.OR P1, PT, RZ, UR10, !P1 ;  /* 0x0000000aff007c0c */ /* 0x000fe2000cf25670 */
[----:B------:R-:W-:Y:S01]  /*0dc0*/  NOP ;  /* 0x0000000000007918 */ /* 0x000fe20000000000 */
[----:B----4-:R-:W-:-:S13]  /*0dd0*/  ISETP.NE.AND P0, PT, R0, 0x3, PT ;  /* 0x000000030000780c */ /* 0x010fda0003f05270 */
[----:B------:R-:W-:Y:S05]  /*0de0*/  @P0 BRA `(.L_x_15) ;  /* 0x0000000000340947 */ /* 0x000fea0003800000 */
[----:B--2---:R-:W-:Y:S01]  /*0df0*/  UMOV UR8, 0x400 ;  /* 0x0000040000087882 */ /* 0x004fe20000000000 */
[----:B------:R-:W-:Y:S01]  /*0e00*/  UMOV UR7, 0x20 ;  /* 0x0000002000077882 */ /* 0x000fe20000000000 */
[----:B------:R-:W-:Y:S02]  /*0e10*/  ULEA UR8, UR37, UR8, 0x18 ;  /* 0x0000000825087291 */ /* 0x000fe4000f8ec0ff */
[----:B---3--:R-:W-:-:S04]  /*0e20*/  UIADD3 UR12, UPT, UPT, -UR7, 0x100000, URZ ;  /* 0x00100000070c7890 */ /* 0x008fc8000fffe1ff */
[----:B------:R-:W-:Y:S02]  /*0e30*/  USHF.L.U32 UR13, UR12, 0xb, URZ ;  /* 0x0000000b0c0d7899 */ /* 0x000fe400080006ff */
[----:B------:R-:W-:Y:S01]  /*0e40*/  USHF.L.U32 UR12, UR12, 0x1, URZ ;  /* 0x000000010c0c7899 */ /* 0x000fe200080006ff */
[----:B------:R-:W-:Y:S01]  /*0e50*/  ELECT P0, URZ, PT ;  /* 0x0000000000ff782f */ /* 0x000fe20003800000 */
[----:B------:R-:W2:Y:S10]  /*0e60*/  FENCE.VIEW.ASYNC.S ;  /* 0x00000000000073c6 */ /* 0x000eb40000000000 */
[----:B--2---:R4:W2:Y:S01]  /*0e70*/  SYNCS.EXCH.64 URZ, [UR8+0x1b0], UR12 ;  /* 0x0001b00c08ff75b2 */ /* 0x0048a20008000100 */
[----:B------:R4:W3:Y:S01]  /*0e80*/  SYNCS.EXCH.64 URZ, [UR8+0x1c0], UR12 ;  /* 0x0001c00c08ff75b2 */ /* 0x0008e20008000100 */
[----:B------:R4:W1:Y:S01]  /*0e90*/  SYNCS.EXCH.64 URZ, [UR8+0x1b8], UR12 ;  /* 0x0001b80c08ff75b2 */ /* 0x0008620008000100 */
[----:B------:R4:W1:Y:S02]  /*0ea0*/  SYNCS.EXCH.64 URZ, [UR8+0x1c8], UR12 ;  /* 0x0001c80c08ff75b2 */ /* 0x0008640008000100 */
[----:B----4-:R-:W-:Y:S01]  /*0eb0*/  NOP ;  /* 0x0000000000007918 */ /* 0x010fe20000000000 */
.L_x_15:
[----:B------:R-:W-:Y:S01]  /*0ec0*/  VOTEU.ALL UP1, P1 ;  /* 0x0000000000ff7886 */ /* 0x000fe20000820000 */
[----:B--2---:R-:W2:Y:S01]  /*0ed0*/  LDCU UR8, c[0x0][0x36c] ;  /* 0x00006d80ff0877ac */ /* 0x004ea20008000800 */
[----:B------:R-:W-:Y:S01]  /*0ee0*/  NOP ;  /* 0x0000000000007918 */ /* 0x000fe20000000000 */
[----:B------:R-:W-:Y:S01]  /*0ef0*/  LOP3.LUT R10, R74, 0x1f, RZ, 0xc0, !PT ;  /* 0x0000001f4a0a7812 */ /* 0x000fe200078ec0ff */
[----:B---3--:R-:W-:Y:S01]  /*0f00*/  UMOV UR12, 0x20 ;  /* 0x00000020000c7882 */ /* 0x008fe20000000000 */
[----:B------:R-:W-:Y:S01]  /*0f10*/  @!UP1 UMOV UR7, 0x400 ;  /* 0x0000040000079882 */ /* 0x000fe20000000000 */
[----:B------:R-:W-:-:S04]  /*0f20*/  @!UP1 UIADD3 UR12, UPT, UPT, -UR12, 0x100000, URZ ;  /* 0x001000000c0c9890 */ /* 0x000fc8000fffe1ff */
[----:B------:R-:W-:Y:S02]  /*0f30*/  @!UP1 USHF.L.U32 UR13, UR12, 0xb, URZ ;  /* 0x0000000b0c0d9899 */ /* 0x000fe400080006ff */
[----:B------:R-:W-:Y:S02]  /*0f40*/  @!UP1 USHF.L.U32 UR12, UR12, 0x1, URZ ;  /* 0x000000010c0c9899 */ /* 0x000fe400080006ff */
[----:B------:R-:W-:Y:S01]  /*0f50*/  @!UP1 ULEA UR7, UR37, UR7, 0x18 ;  /* 0x0000000725079291 */ /* 0x000fe2000f8ec0ff */
[----:B------:R-:W-:Y:S01]  /*0f60*/  VOTEU.ALL UP1, P1 ;  /* 0x0000000000ff7886 */ /* 0x000fe20000820000 */
[----:B------:R-:W-:Y:S01]  /*0f70*/  UISETP.NE.AND UP4, UPT, UR10, URZ, UPT ;  /* 0x000000ff0a00728c */ /* 0x000fe2000bf85270 */
[----:B------:R-:W3:Y:S09]  /*0f80*/  FENCE.VIEW.ASYNC.S ;  /* 0x00000000000073c6 */ /* 0x000ef20000000000 */
[----:B---3--:R3:W4:Y:S01]  /*0f90*/  @!UP1 SYNCS.EXCH.64 URZ, [UR7+0x1d0], UR12 ;  /* 0x0001d00c07ff95b2 */ /* 0x0087220008000100 */
[----:B--2---:R-:W-:-:S09]  /*0fa0*/  UISETP.EQ.U32.AND UP1, UPT, UR8, 0x1, UPT ;  /* 0x000000010800788c */ /* 0x004fd2000bf22070 */
[----:B------:R-:W-:Y:S05]  /*0fb0*/  BRA.U !UP1, `(.L_x_16) ;  /* 0x0000000109087547 */ /* 0x000fea000b800000 */
[----:B-1--4-:R-:W-:Y:S01]  /*0fc0*/  UCGABAR_ARV ;  /* 0x00000000000079c7 */ /* 0x012fe20008000000 */
[----:B------:R-:W-:Y:S05]  /*0fd0*/  BRA `(.L_x_17) ;  /* 0x0000000000047947 */ /* 0x000fea0003800000 */
.L_x_16:
[----:B-1--4-:R-:W-:Y:S01]  /*0fe0*/  NOP ;  /* 0x0000000000007918 */ /* 0x012fe20000000000 */
.L_x_17:
[----:B------:R-:W1:Y:S01]  /*0ff0*/  S2R R11, SR_CTAID.X ;  /* 0x00000000000b7919 */ /* 0x000e620000002500 */
[----:B------:R-:W-:-:S05]  /*1000*/  CS2R.32 R60, SR_CgaSize ;  /* 0x00000000003c7805 */ /* 0x000fca0000008a00 */
[----:B------:R-:W-:-:S05]  /*1010*/  IMAD R60, R60, -0xa0, RZ ;  /* 0xffffff603c3c7824 */ /* 0x000fca00078e02ff */
[----:B------:R-:W-:-:S14]  /*1020*/  R2UR UR8, R60 ;  /* 0x000000003c0872ca */ /* 0x000fdc00000e0000 */
[----:B------:R-:W2:Y:S01]  /*1030*/  LDCU UR8, c[0x0][UR8+0x2b0] ;  /* 0x00005600080877ac */ /* 0x000ea20008000800 */
[----:B------:R-:W-:-:S05]  /*1040*/  CS2R.32 R0, SR_CgaSize ;  /* 0x0000000000007805 */ /* 0x000fca0000008a00 */
[----:B------:R-:W-:-:S06]  /*1050*/  IMAD R0, R0, -0xa0, RZ ;  /* 0xffffff6000007824 */ /* 0x000fcc00078e02ff */
[----:B------:R-:W4:Y:S01]  /*1060*/  LDC R0, c[0x0][R0+0x2a0] ;  /* 0x0000a80000007b82 */ /* 0x000f220000000800 */
[----:B------:R-:W-:Y:S01]  /*1070*/  PRMT R8, RZ, 0x7610, R8 ;  /* 0x00007610ff087816 */ /* 0x000fe20000000008 */
[----:B------:R-:W2:Y:S01]  /*1080*/  S2R R20, SR_CTAID.Y ;  /* 0x0000000000147919 */ /* 0x000ea20000002600 */
[----:B------:R-:W-:-:S05]  /*1090*/  CS2R.32 R60, SR_CgaSize ;  /* 0x00000000003c7805 */ /* 0x000fca0000008a00 */
[----:B------:R-:W-:-:S05]  /*10a0*/  IMAD R60, R60, -0xa0, RZ ;  /* 0xffffff603c3c7824 */ /* 0x000fca00078e02ff */
[----:B---3--:R-:W-:-:S14]  /*10b0*/  R2UR UR7, R60 ;  /* 0x000000003c0772ca */ /* 0x008fdc00000e0000 */
[----:B------:R-:W3:Y:S01]  /*10c0*/  LDCU UR7, c[0x0][UR7+0x2b4] ;  /* 0x00005680070777ac */ /* 0x000ee20008000800 */
[----:B------:R-:W-:Y:S01]  /*10d0*/  UISETP.NE.AND UP2, UPT, UR10, 0x2, UPT ;  /* 0x000000020a00788c */ /* 0x000fe2000bf45270 */
[----:B------:R-:W2:Y:S01]  /*10e0*/  LDC R9, c[0x0][0xb24] ;  /* 0x0002c900ff097b82 */ /* 0x000ea20000000800 */
[----:B------:R-:W-:-:S05]  /*10f0*/  CS2R.32 R58, SR_CgaSize ;  /* 0x00000000003a7805 */ /* 0x000fca0000008a00 */
[----:B------:R-:W-:-:S06]  /*1100*/  IMAD R58, R58, -0xa0, RZ ;  /* 0xffffff603a3a7824 */ /* 0x000fcc00078e02ff */
[----:B------:R-:W4:Y:S08]  /*1110*/  LDC R58, c[0x0][R58+0x2a4] ;  /* 0x0000a9003a3a7b82 */ /* 0x000f300000000800 */
[----:B------:R-:W4:Y:S01]  /*1120*/  LDC R26, c[0x0][0xb24] ;  /* 0x0002c900ff1a7b82 */ /* 0x000f220000000800 */
[----:B-1----:R-:W-:Y:S01]  /*1130*/  I2FP.F32.U32 R4, R11 ;  /* 0x0000000b00047245 */ /* 0x002fe20000201000 */
[----:B------:R-:W-:-:S06]  /*1140*/  IMAD.MOV.U32 R21, RZ, RZ, R11 ;  /* 0x000000ffff157224 */ /* 0x000fcc00078e000b */
[----:B------:R-:W1:Y:S01]  /*1150*/  S2UR UR36, SR_CTAID.Z ;  /* 0x00000000002479c3 */ /* 0x000e620000002700 */
[----:B--2---:R-:W-:Y:S02]  /*1160*/  ISETP.GE.AND P0, PT, R9, 0x1, PT ;  /* 0x000000010900780c */ /* 0x004fe40003f06270 */
[----:B------:R-:W-:Y:S01]  /*1170*/  I2FP.F32.U32 R2, R20 ;  /* 0x0000001400027245 */ /* 0x000fe20000201000 */
[----:B------:R-:W-:-:S04]  /*1180*/  FMUL R4, R4, UR8 ;  /* 0x0000000804047c20 */ /* 0x000fc80008400000 */
[----:B---3--:R-:W-:Y:S01]  /*1190*/  FMUL R2, R2, UR7 ;  /* 0x0000000702027c20 */ /* 0x008fe20008400000 */
[----:B------:R-:W2:Y:S01]  /*11a0*/  F2I.U32.TRUNC.NTZ R60, R4 ;  /* 0x00000004003c7305 */ /* 0x000ea2000020f000 */
[----:B------:R-:W3:Y:S07]  /*11b0*/  LDCU UR7, c[0x0][0xb30] ;  /* 0x00016600ff0777ac */ /* 0x000eee0008000800 */
[----:B------:R-:W1:Y:S01]  /*11c0*/  F2I.U32.TRUNC.NTZ R3, R2 ;  /* 0x0000000200037305 */ /* 0x000e62000020f000 */
[----:B--2---:R-:W-:-:S04]  /*11d0*/  IMAD.MOV R60, RZ, RZ, -R60 ;  /* 0x000000ffff3c7224 */ /* 0x004fc800078e0a3c */
[----:B----4-:R-:W-:Y:S01]  /*11e0*/  IMAD R60, R0, R60, R11 ;  /* 0x0000003c003c7224 */ /* 0x010fe200078e020b */
[----:B------:R-:W-:Y:S01]  /*11f0*/  PRMT R0, RZ, 0x7610, R0 ;  /* 0x00007610ff007816 */ /* 0x000fe20000000000 */
[----:B---3--:R-:W-:Y:S01]  /*1200*/  UISETP.NE.AND UP3, UPT, UR7, 0x1, UPT ;  /* 0x000000010700788c */ /* 0x008fe2000bf65270 */
[----:B-1----:R-:W-:-:S05]  /*1210*/  IADD3 R3, PT, PT, -R3, RZ, RZ ;  /* 0x000000ff03037210 */ /* 0x002fca0007ffe1ff */
[----:B------:R-:W-:Y:S01]  /*1220*/  IMAD R58, R58, R3, R20 ;  /* 0x000000033a3a7224 */ /* 0x000fe200078e0214 */
[----:B------:R-:W-:Y:S06]  /*1230*/  BRA.U UP4, `(.L_x_18) ;  /* 0x0000000104247547 */ /* 0x000fec000b800000 */
[----:B------:R-:W-:Y:S01]  /*1240*/  ISETP.NE.AND P1, PT, R58, RZ, PT ;  /* 0x000000ff3a00720c */ /* 0x000fe20003f25270 */
[----:B------:R-:W-:Y:S01]  /*1250*/  IMAD.MOV.U32 R0, RZ, RZ, 0x3 ;  /* 0x00000003ff007424 */ /* 0x000fe200078e00ff */
[C---:B------:R-:W-:Y:S02]  /*1260*/  LOP3.LUT R3, R60.reuse, 0xfffffffe, RZ, 0xc0, !PT ;  /* 0xfffffffe3c037812 */ /* 0x040fe400078ec0ff */
[----:B------:R-:W-:Y:S02]  /*1270*/  ISETP.LT.U32.OR P1, PT, R60, 0x2, !P1 ;  /* 0x000000023c00780c */ /* 0x000fe40004f21470 */
[----:B------:R-:W-:Y:S02]  /*1280*/  SHF.L.U32 R0, R0, R3, RZ ;  /* 0x0000000300007219 */ /* 0x000fe400000006ff */
[----:B------:R-:W-:Y:S02]  /*1290*/  SEL R5, RZ, 0x1, !P1 ;  /* 0x00000001ff057807 */ /* 0x000fe40004800000 */
[----:B------:R-:W-:-:S05]  /*12a0*/  SEL R2, RZ, 0x2, !P1 ;  /* 0x00000002ff027807 */ /* 0x000fca0004800000 */
[----:B------:R-:W-:-:S05]  /*12b0*/  IMAD.IADD R2, R5, 0x1, R2 ;  /* 0x0000000105027824 */ /* 0x000fca00078e0202 */
[----:B------:R-:W-:Y:S02]  /*12c0*/  PRMT R8, R2, 0x7610, R8 ;  /* 0x0000761002087816 */ /* 0x000fe40000000008 */
.L_x_18:
[----:B------:R-:W-:Y:S05]  /*12d0*/  @!P0 BRA `(.L_x_19) ;  /* 0x0000000000b88947 */ /* 0x000fea0003800000 */
[----:B------:R-:W1:Y:S01]  /*12e0*/  LDC.64 R4, c[0x0][0xb18] ;  /* 0x0002c600ff047b82 */ /* 0x000e620000000a00 */
[----:B------:R-:W-:-:S07]  /*12f0*/  ISETP.NE.AND P0, PT, R9, 0x1, PT ;  /* 0x000000010900780c */ /* 0x000fce0003f05270 */
[----:B------:R-:W2:Y:S08]  /*1300*/  LDC R14, c[0x0][0xb0c] ;  /* 0x0002c300ff0e7b82 */ /* 0x000eb00000000800 */
[----:B------:R-:W3:Y:S08]  /*1310*/  LDC R13, c[0x0][0x370] ;  /* 0x0000dc00ff0d7b82 */ /* 0x000ef00000000800 */
[----:B------:R-:W4:Y:S01]  /*1320*/  LDC R16, c[0x0][0x374] ;  /* 0x0000dd00ff107b82 */ /* 0x000f220000000800 */
[----:B-1----:R-:W-:-:S07]  /*1330*/  ISETP.NE.AND P1, PT, R4, 0x1, PT ;  /* 0x000000010400780c */ /* 0x002fce0003f25270 */
[----:B------:R-:W3:Y:S01]  /*1340*/  LDC.64 R6, c[0x0][0xb10] ;  /* 0x0002c400ff067b82 */ /* 0x000ee20000000a00 */
[----:B--2---:R-:W-:-:S07]  /*1350*/  ISETP.NE.AND P2, PT, R14, 0x1, PT ;  /* 0x000000010e00780c */ /* 0x004fce0003f45270 */
[----:B------:R-:W1:Y:S08]  /*1360*/  LDC R12, c[0x0][0xb20] ;  /* 0x0002c800ff0c7b82 */ /* 0x000e700000000800 */
[----:B------:R-:W2:Y:S01]  /*1370*/  LDC.64 R2, c[0x0][0xb28] ;  /* 0x0002ca00ff027b82 */ /* 0x000ea20000000a00 */
[----:B----4-:R-:W-:-:S04]  /*1380*/  IMAD.HI.U32 R15, R16, R5, RZ ;  /* 0x00000005100f7227 */ /* 0x010fc800078e00ff */
[----:B------:R-:W-:-:S04]  /*1390*/  IMAD.HI.U32 R5, R20, R5, RZ ;  /* 0x0000000514057227 */ /* 0x000fc800078e00ff */
[----:B---3--:R-:W-:-:S04]  /*13a0*/  IMAD.HI.U32 R18, R13, R6, RZ ;  /* 0x000000060d127227 */ /* 0x008fc800078e00ff */
[C---:B------:R-:W-:Y:S01]  /*13b0*/  IMAD.HI.U32 R22, R11.reuse, R6, RZ ;  /* 0x000000060b167227 */ /* 0x040fe200078e00ff */
[-C--:B------:R-:W-:Y:S02]  /*13c0*/  @P2 SHF.R.U32.HI R13, RZ, R7.reuse, R18 ;  /* 0x00000007ff0d2219 */ /* 0x080fe40000011612 */
[-C--:B-1----:R-:W-:Y:S02]  /*13d0*/  @P1 SHF.R.U32.HI R16, RZ, R12.reuse, R15 ;  /* 0x0000000cff101219 */ /* 0x082fe4000001160f */
[----:B------:R-:W-:Y:S02]  /*13e0*/  SHF.R.U32.HI R5, RZ, R12, R5 ;  /* 0x0000000cff057219 */ /* 0x000fe40000011605 */
[----:B------:R-:W-:Y:S02]  /*13f0*/  SHF.R.U32.HI R22, RZ, R7, R22 ;  /* 0x00000007ff167219 */ /* 0x000fe40000011616 */
[----:B------:R-:W-:Y:S01]  /*1400*/  SEL R5, R20, R5, !P1 ;  /* 0x0000000514057207 */ /* 0x000fe20004800000 */
[----:B--2---:R-:W-:Y:S01]  /*1410*/  IMAD.HI.U32 R18, R16, R2, RZ ;  /* 0x0000000210127227 */ /* 0x004fe200078e00ff */
[----:B------:R-:W-:-:S02]  /*1420*/  SEL R21, R11, R22, !P2 ;  /* 0x000000160b157207 */ /* 0x000fc40005000000 */
[----:B------:R-:W-:Y:S01]  /*1430*/  IADD3 R7, PT, PT, -R5, RZ, RZ ;  /* 0x000000ff05077210 */ /* 0x000fe20007ffe1ff */
[----:B------:R-:W-:Y:S01]  /*1440*/  IMAD.HI.U32 R6, R13, R2, RZ ;  /* 0x000000020d067227 */ /* 0x000fe200078e00ff */
[----:B------:R-:W-:-:S03]  /*1450*/  @P0 SHF.R.U32.HI R16, RZ, R3, R18 ;  /* 0x00000003ff100219 */ /* 0x000fc60000011612 */
[----:B------:R-:W-:Y:S01]  /*1460*/  IMAD R7, R4, R7, R20 ;  /* 0x0000000704077224 */ /* 0x000fe200078e0214 */
[----:B------:R-:W-:Y:S01]  /*1470*/  @P0 SHF.R.U32.HI R13, RZ, R3, R6 ;  /* 0x00000003ff0d0219 */ /* 0x000fe20000011606 */
[----:B------:R-:W-:-:S04]  /*1480*/  IMAD R16, R16, R9, RZ ;  /* 0x0000000910107224 */ /* 0x000fc800078e02ff */
[----:B------:R-:W-:Y:S01]  /*1490*/  IMAD R6, R13, R9, RZ ;  /* 0x000000090d067224 */ /* 0x000fe200078e02ff */
[----:B------:R-:W-:-:S04]  /*14a0*/  ISETP.GE.AND P1, PT, R5, R16, PT ;  /* 0x000000100500720c */ /* 0x000fc80003f26270 */
[----:B------:R-:W-:Y:S01]  /*14b0*/  ISETP.GE.OR P1, PT, R21, R6, P1 ;  /* 0x000000061500720c */ /* 0x000fe20000f26670 */
[----:B------:R-:W-:-:S05]  /*14c0*/  IMAD.HI.U32 R6, R5, R2, RZ ;  /* 0x0000000205067227 */ /* 0x000fca00078e00ff */
[----:B------:R-:W-:-:S04]  /*14d0*/  SHF.R.U32.HI R6, RZ, R3, R6 ;  /* 0x00000003ff067219 */ /* 0x000fc80000011606 */
[----:B------:R-:W-:-:S03]  /*14e0*/  SEL R6, R5, R6, !P0 ;  /* 0x0000000605067207 */ /* 0x000fc60004000000 */
[----:B------:R-:W-:Y:S01]  /*14f0*/  @!P1 IMAD.HI.U32 R12, R21, R2, RZ ;  /* 0x00000002150c9227 */ /* 0x000fe200078e00ff */
[----:B------:R-:W-:-:S04]  /*1500*/  IADD3 R2, PT, PT, -R6, RZ, RZ ;  /* 0x000000ff06027210 */ /* 0x000fc80007ffe1ff */
[----:B------:R-:W-:Y:S01]  /*1510*/  @!P1 SHF.R.U32.HI R12, RZ, R3, R12 ;  /* 0x00000003ff0c9219 */ /* 0x000fe2000001160c */
[----:B------:R-:W-:-:S03]  /*1520*/  IMAD R2, R9, R2, R5 ;  /* 0x0000000209027224 */ /* 0x000fc600078e0205 */
[----:B------:R-:W-:-:S05]  /*1530*/  @!P1 SEL R3, R21, R12, !P0 ;  /* 0x0000000c15039207 */ /* 0x000fca0004000000 */
[--C-:B------:R-:W-:Y:S02]  /*1540*/  @!P1 IMAD.IADD R6, R6, 0x1, -R3.reuse ;  /* 0x0000000106069824 */ /* 0x100fe400078e0a03 */
[----:B------:R-:W-:Y:S01]  /*1550*/  @!P1 IMAD R3, R2, R13, R3 ;  /* 0x0000000d02039224 */ /* 0x000fe200078e0203 */
[----:B------:R-:W-:Y:S01]  /*1560*/  IADD3 R2, PT, PT, -R21, RZ, RZ ;  /* 0x000000ff15027210 */ /* 0x000fe20007ffe1ff */
[----:B------:R-:W-:Y:S02]  /*1570*/  @!P1 IMAD R5, R6, R9, R21 ;  /* 0x0000000906059224 */ /* 0x000fe400078e0215 */
[----:B------:R-:W-:Y:S02]  /*1580*/  @!P1 IMAD.MOV.U32 R21, RZ, RZ, R3 ;  /* 0x000000ffff159224 */ /* 0x000fe400078e0003 */
[----:B------:R-:W-:Y:S02]  /*1590*/  IMAD R2, R14, R2, R11 ;  /* 0x000000020e027224 */ /* 0x000fe400078e020b */
[----:B------:R-:W-:-:S02]  /*15a0*/  IMAD R20, R5, R4, R7 ;  /* 0x0000000405147224 */ /* 0x000fc400078e0207 */
[----:B------:R-:W-:Y:S02]  /*15b0*/  IMAD R21, R21, R14, R2 ;  /* 0x0000000e15157224 */ /* 0x000fe400078e0202 */
.L_x_19:
[----:B------:R-:W-:Y:S05]  /*15c0*/  BRA.U UP3, `(.L_x_20) ;  /* 0x0000000103407547 */ /* 0x000fea000b800000 */
[----:B------:R-:W1:Y:S08]  /*15d0*/  LDC.64 R4, c[0x0][0xb10] ;  /* 0x0002c400ff047b82 */ /* 0x000e700000000a00 */
[----:B------:R-:W2:Y:S08]  /*15e0*/  LDC.64 R2, c[0x0][0xb18] ;  /* 0x0002c600ff027b82 */ /* 0x000eb00000000a00 */
[----:B------:R-:W3:Y:S08]  /*15f0*/  LDC R6, c[0x0][0xb20] ;  /* 0x0002c800ff067b82 */ /* 0x000ef00000000800 */
[----:B------:R-:W4:Y:S01]  /*1600*/  LDC R12, c[0x0][0xb0c] ;  /* 0x0002c300ff0c7b82 */ /* 0x000f220000000800 */
[----:B-1----:R-:W-:-:S05]  /*1610*/  IMAD.HI.U32 R4, R21, R4, RZ ;  /* 0x0000000415047227 */ /* 0x002fca00078e00ff */
[----:B------:R-:W-:Y:S01]  /*1620*/  SHF.R.U32.HI R4, RZ, R5, R4 ;  /* 0x00000005ff047219 */ /* 0x000fe20000011604 */
[----:B--2---:R-:W-:Y:S01]  /*1630*/  IMAD.HI.U32 R3, R20, R3, RZ ;  /* 0x0000000314037227 */ /* 0x004fe200078e00ff */
[----:B------:R-:W-:-:S04]  /*1640*/  ISETP.NE.AND P0, PT, R2, 0x1, PT ;  /* 0x000000010200780c */ /* 0x000fc80003f05270 */
[----:B---3--:R-:W-:-:S04]  /*1650*/  SHF.R.U32.HI R3, RZ, R6, R3 ;  /* 0x00000006ff037219 */ /* 0x008fc80000011603 */
[----:B------:R-:W-:Y:S02]  /*1660*/  SEL R3, R20, R3, !P0 ;  /* 0x0000000314037207 */ /* 0x000fe40004000000 */
[----:B----4-:R-:W-:-:S04]  /*1670*/  ISETP.NE.AND P1, PT, R12, 0x1, PT ;  /* 0x000000010c00780c */ /* 0x010fc80003f25270 */
[----:B------:R-:W-:-:S05]  /*1680*/  SEL R6, R21, R4, !P1 ;  /* 0x0000000415067207 */ /* 0x000fca0004800000 */
[----:B------:R-:W-:Y:S02]  /*1690*/  IMAD.IADD R4, R3, 0x1, -R6 ;  /* 0x0000000103047824 */ /* 0x000fe400078e0a06 */
[----:B------:R-:W-:Y:S02]  /*16a0*/  IMAD.IADD R3, R6, 0x1, -R3 ;  /* 0x0000000106037824 */ /* 0x000fe400078e0a03 */
[----:B------:R-:W-:Y:S02]  /*16b0*/  IMAD R21, R4, R12, R21 ;  /* 0x0000000c04157224 */ /* 0x000fe400078e0215 */
[----:B------:R-:W-:Y:S02]  /*16c0*/  IMAD R20, R3, R2, R20 ;  /* 0x0000000203147224 */ /* 0x000fe400078e0214 */
.L_x_20:
[----:B------:R-:W-:Y:S05]  /*16d0*/  BRA.U !UP1, `(.L_x_21) ;  /* 0x00000001090c7547 */ /* 0x000fea000b800000 */
[----:B------:R-:W-:Y:S01]  /*16e0*/  UCGABAR_WAIT ;  /* 0x0000000000007dc7 */ /* 0x000fe20008000000 */
[----:B------:R-:W-:Y:S01]  /*16f0*/  CCTL.IVALL ;  /* 0x00000000ff00798f */ /* 0x000fe20002000000 */
[----:B------:R-:W-:Y:S05]  /*1700*/  BRA `(.L_x_22) ;  /* 0x0000000000047947 */ /* 0x000fea0003800000 */
.L_x_21:
[----:B------:R-:W-:Y:S06]  /*1710*/  BAR.SYNC.DEFER_BLOCKING 0x0 ;  /* 0x0000000000007b1d */ /* 0x000fec0000010000 */
.L_x_22:
[----:B------:R-:W-:Y:S05]  /*1720*/  BRA.U UP2, `(.L_x_23) ;  /* 0x00000019028c7547 */ /* 0x000fea000b800000 */
[----:B------:R-:W1:Y:S01]  /*1730*/  LDCU UR4, c[0x0][0x38c] ;  /* 0x00007180ff0477ac */ /* 0x000e620008000800 */
[----:B------:R-:W2:Y:S01]  /*1740*/  LDC R9, c[0x0][0x370] ;  /* 0x0000dc00ff097b82 */ /* 0x000ea20000000800 */
[C---:B------:R-:W-:Y:S01]  /*1750*/  IMAD.SHL.U32 R17, R11.reuse, 0x20, RZ ;  /* 0x000000200b117824 */ /* 0x040fe200078e00ff */
[----:B------:R-:W-:Y:S01]  /*1760*/  PLOP3.LUT P1, PT, PT, PT, UP5, 0x80, 0x8 ;  /* 0x000000000008781c */ /* 0x000fe20003f2f058 */
[----:B------:R-:W-:Y:S01]  /*1770*/  HFMA2 R15, -RZ, RZ, 0, 5.9604644775390625e-08 ;  /* 0x00000001ff0f7431 */ /* 0x000fe200000001ff */
[----:B------:R-:W-:Y:S01]  /*1780*/  UISETP.NE.AND UP1, UPT, UR10, URZ, UPT ;  /* 0x000000ff0a00728c */ /* 0x000fe2000bf25270 */
[----:B------:R-:W-:Y:S01]  /*1790*/  HFMA2 R12, -RZ, RZ, 0, 0 ;  /* 0x00000000ff0c7431 */ /* 0x000fe200000001ff */
[----:B------:R-:W-:Y:S01]  /*17a0*/  ISETP.NE.AND P4, PT, R10, RZ, P5 ;  /* 0x000000ff0a00720c */ /* 0x000fe20002f85270 */
[----:B------:R-:W-:Y:S01]  /*17b0*/  IMAD.SHL.U32 R16, R11, 0x40, RZ ;  /* 0x000000400b107824 */ /* 0x000fe200078e00ff */
[----:B------:R-:W3:Y:S01]  /*17c0*/  LDC R0, c[0x0][0x374] ;  /* 0x0000dd00ff007b82 */ /* 0x000ee20000000800 */
[----:B------:R-:W-:Y:S01]  /*17d0*/  PLOP3.LUT P1, PT, P1, PT, PT, 0x8, 0x80 ;  /* 0x000000000080781c */ /* 0x000fe20000f2e170 */
[----:B------:R-:W-:Y:S01]  /*17e0*/  IMAD.MOV.U32 R14, RZ, RZ, RZ ;  /* 0x000000ffff0e7224 */ /* 0x000fe200078e00ff */
[----:B------:R-:W-:Y:S01]  /*17f0*/  MOV R8, 0x1 ;  /* 0x0000000100087802 */ /* 0x000fe20000000f00 */
[----:B------:R-:W-:Y:S01]  /*1800*/  IMAD.MOV.U32 R10, RZ, RZ, RZ ;  /* 0x000000ffff0a7224 */ /* 0x000fe200078e00ff */
[----:B------:R-:W-:Y:S01]  /*1810*/  LOP3.LUT R17, R17, 0x20, RZ, 0xc0, !PT ;  /* 0x0000002011117812 */ /* 0x000fe200078ec0ff */
[----:B------:R-:W4:Y:S01]  /*1820*/  LDCU.64 UR14, c[0x0][0x348] ;  /* 0x00006900ff0e77ac */ /* 0x000f220008000a00 */
[----:B-1----:R-:W-:-:S02]  /*1830*/  UIADD3 UR5, UPT, UPT, UR4, 0x3f, URZ ;  /* 0x0000003f04057890 */ /* 0x002fc4000fffe0ff */
[----:B------:R-:W-:Y:S02]  /*1840*/  USEL UR22, UR6, 0x2, UP1 ;  /* 0x0000000206167887 */ /* 0x000fe40008800000 */
[----:B------:R-:W-:Y:S01]  /*1850*/  USHF.R.S32.HI UR7, URZ, 0x1f, UR5 ;  /* 0x0000001fff077899 */ /* 0x000fe20008011405 */
[----:B------:R-:W-:-:S03]  /*1860*/  UMOV UR23, URZ ;  /* 0x000000ff00177c82 */ /* 0x000fc60008000000 */
[----:B------:R-:W-:Y:S02]  /*1870*/  ULEA.HI UR7, UR7, UR5, URZ, 0x6 ;  /* 0x0000000507077291 */ /* 0x000fe4000f8f30ff */
[----:B------:R-:W-:Y:S02]  /*1880*/  UIADD3 UR5, UPT, UPT, UR4, -0x1, URZ ;  /* 0xffffffff04057890 */ /* 0x000fe4000fffe0ff */
[----:B------:R-:W-:Y:S02]  /*1890*/  USHF.R.S32.HI UR7, URZ, 0x6, UR7 ;  /* 0x00000006ff077899 */ /* 0x000fe40008011407 */
[----:B------:R-:W-:Y:S02]  /*18a0*/  UISETP.GE.U32.AND UP2, UPT, UR5, -0x7f, UPT ;  /* 0xffffff810500788c */ /* 0x000fe4000bf46070 */
[----:B------:R-:W-:Y:S02]  /*18b0*/  UISETP.LT.U32.AND UP0, UPT, UR7, 0x11, UPT ;  /* 0x000000110700788c */ /* 0x000fe4000bf01070 */
[----:B------:R-:W-:-:S02]  /*18c0*/  UIADD3 UR4, UPT, UPT, UR4, 0x7e, URZ ;  /* 0x0000007e04047890 */ /* 0x000fc4000fffe0ff */
[----:B------:R-:W-:-:S04]  /*18d0*/  USEL UR5, UR7, 0x11, UP0 ;  /* 0x0000001107057887 */ /* 0x000fc80008000000 */
[----:B------:R-:W-:Y:S02]  /*18e0*/  UIADD3 UR21, UPT, UPT, UR5, -0x1, URZ ;  /* 0xffffffff05157890 */ /* 0x000fe4000fffe0ff */
[----:B------:R-:W-:Y:S02]  /*18f0*/  @UP2 UIADD3 UR21, UPT, UPT, UR5, URZ, URZ ;  /* 0x000000ff05152290 */ /* 0x000fe4000fffe0ff */
[----:B------:R-:W-:Y:S02]  /*1900*/  UIADD3 UR24, UPT, UPT, UR7, -UR5, URZ ;  /* 0x8000000507187290 */ /* 0x000fe4000fffe0ff */
[----:B------:R-:W-:Y:S02]  /*1910*/  UIADD3 UR13, UPT, UPT, UR21, 0x1, URZ ;  /* 0x00000001150d7890 */ /* 0x000fe4000fffe0ff */
[----:B--2-4-:R-:W-:-:S12]  /*1920*/  UIADD3 UR21, UPT, UPT, -UR21, URZ, URZ ;  /* 0x000000ff15157290 */ /* 0x014fd8000fffe1ff */
.L_x_43:
[----:B------:R-:W-:Y:S01]  /*1930*/  UISETP.NE.AND UP0, UPT, UR37, URZ, UPT ;  /* 0x000000ff2500728c */ /* 0x000fe2000bf05270 */
[----:B------:R-:W1:Y:S08]  /*1940*/  S2UR UR37, SR_CgaCtaId ;  /* 0x00000000002579c3 */ /* 0x000e700000008800 */
[----:B------:R-:W-:Y:S05]  /*1950*/  BRA.U UP0, `(.L_x_24) ;  /* 0x0000000100347547 */ /* 0x000fea000b800000 */
[----:B------:R-:W2:Y:S01]  /*1960*/  S2R R2, SR_CgaCtaId ;  /* 0x0000000000027919 */ /* 0x000ea20000008800 */
[----:B------:R-:W-:-:S04]  /*1970*/  MOV R3, 0x400 ;  /* 0x0000040000037802 */ /* 0x000fc80000000f00 */
[----:B--2---:R-:W-:Y:S02]  /*1980*/  LEA R3, R2, R3, 0x18 ;  /* 0x0000000302037211 */ /* 0x004fe400078ec0ff */
[----:B------:R-:W-:-:S03]  /*1990*/  SHF.L.U32 R2, R8, 0x1f, RZ ;  /* 0x0000001f08027819 */ /* 0x000fc600000006ff */
[----:B------:R-:W-:-:S04]  /*19a0*/  IMAD R3, R10, 0x8, R3 ;  /* 0x000000080a037824 */ /* 0x000fc800078e0203 */
[----:B------:R-:W2:Y:S02]  /*19b0*/  SYNCS.PHASECHK.TRANS64.TRYWAIT P0, [R3+URZ+0x1c0], R2 ;  /* 0x0001c002030075a7 */ /* 0x000ea400080011ff */
[----:B--2---:R-:W-:Y:S05]  /*19c0*/  @!P0 BRA `(.L_x_25) ;  /* 0x0000006400588947 */ /* 0x004fea0003800000 */
.L_x_147:
[----:B------:R-:W-:Y:S01]  /*19d0*/  VIADD R10, R10, 0x1 ;  /* 0x000000010a0a7836 */ /* 0x000fe20000000000 */
[----:B------:R2:W-:Y:S04]  /*19e0*/  SYNCS.ARRIVE.TRANS64.A1T0 RZ, [R3+URZ+0x1b0], RZ ;  /* 0x0001b0ff03ff79a7 */ /* 0x0005e800081000ff */
[----:B------:R-:W-:-:S04]  /*19f0*/  ISETP.NE.AND P0, PT, R10, 0x2, PT ;  /* 0x000000020a00780c */ /* 0x000fc80003f05270 */
[----:B------:R-:W-:Y:S02]  /*1a00*/  SEL R10, R10, RZ, P0 ;  /* 0x000000ff0a0a7207 */ /* 0x000fe40000000000 */
[----:B--2---:R-:W-:-:S04]  /*1a10*/  SEL R3, RZ, 0x1, P0 ;  /* 0x00000001ff037807 */ /* 0x004fc80000000000 */
[----:B------:R-:W-:-:S07]  /*1a20*/  LOP3.LUT R8, R8, R3, RZ, 0x3c, !PT ;  /* 0x0000000308087212 */ /* 0x000fce00078e3cff */
.L_x_24:
[----:B------:R-:W-:Y:S01]  /*1a30*/  UMOV UR6, 0x400 ;  /* 0x0000040000067882 */ /* 0x000fe20000000000 */
[----:B------:R-:W-:Y:S01]  /*1a40*/  LEA.HI R3, R21, R21, RZ, 0x1 ;  /* 0x0000001515037211 */ /* 0x000fe200078f08ff */
[----:B-1----:R-:W-:Y:S01]  /*1a50*/  ULEA UR6, UR37, UR6, 0x18 ;  /* 0x0000000625067291 */ /* 0x002fe2000f8ec0ff */
[----:B------:R-:W-:Y:S01]  /*1a60*/  SHF.L.U32 R2, R15, 0x1f, RZ ;  /* 0x0000001f0f027819 */ /* 0x000fe200000006ff */
[----:B------:R-:W-:Y:S01]  /*1a70*/  UISETP.GE.U32.AND UP0, UPT, UR4, 0x7f, UPT ;  /* 0x0000007f0400788c */ /* 0x000fe2000bf06070 */
[----:B------:R-:W-:Y:S01]  /*1a80*/  R2UR UR35, R16 ;  /* 0x00000000102372ca */ /* 0x000fe200000e0000 */
[----:B------:R-:W-:Y:S01]  /*1a90*/  ULEA UR8, UR23, UR6, 0x3 ;  /* 0x0000000617087291 */ /* 0x000fe2000f8e18ff */
[----:B------:R-:W-:Y:S01]  /*1aa0*/  IMAD.SHL.U32 R3, R3, 0x40, RZ ;  /* 0x0000004003037824 */ /* 0x000fe200078e00ff */
[----:B------:R-:W-:Y:S01]  /*1ab0*/  R2UR UR11, R17 ;  /* 0x00000000110b72ca */ /* 0x000fe200000e0000 */
[----:B------:R-:W-:-:S03]  /*1ac0*/  UMOV UR25, URZ ;  /* 0x000000ff00197c82 */ /* 0x000fc60008000000 */
[----:B------:R-:W-:-:S03]  /*1ad0*/  LOP3.LUT R3, R3, 0xffffff80, RZ, 0xc0, !PT ;  /* 0xffffff8003037812 */ /* 0x000fc600078ec0ff */
[----:B------:R1:W2:Y:S01]  /*1ae0*/  SYNCS.PHASECHK.TRANS64.TRYWAIT P0, [UR8+0x88], R2 ;  /* 0x00008802ff0075a7 */ /* 0x0002a20008001108 */
[----:B------:R-:W-:Y:S02]  /*1af0*/  R2UR UR9, R3 ;  /* 0x00000000030972ca */ /* 0x000fe400000e0000 */
[----:B------:R-:W-:-:S11]  /*1b00*/  R2UR UR8, R20 ;  /* 0x00000000140872ca */ /* 0x000fd600000e0000 */
[----:B------:R-:W-:Y:S02]  /*1b10*/  ULOP3.LUT UR35, UR9, 0x40, UR35, 0xf8, !UPT ;  /* 0x0000004009237892 */ /* 0x000fe4000f8ef823 */
[----:B------:R-:W-:Y:S01]  /*1b20*/  ULEA UR11, UR8, UR11, 0x6 ;  /* 0x0000000b080b7291 */ /* 0x000fe2000f8e30ff */
[----:B------:R-:W-:Y:S11]  /*1b30*/  BRA.U !UP0, `(.L_x_26) ;  /* 0x0000000108c07547 */ /* 0x000ff6000b800000 */
[----:B------:R-:W-:Y:S01]  /*1b40*/  UMOV UR16, UR21 ;  /* 0x0000001500107c82 */ /* 0x000fe20008000000 */
[----:B------:R-:W-:Y:S01]  /*1b50*/  UMOV UR17, UR23 ;  /* 0x0000001700117c82 */ /* 0x000fe20008000000 */
[----:B------:R-:W-:-:S05]  /*1b60*/  UMOV UR34, URZ ;  /* 0x000000ff00227c82 */ /* 0x000fca0008000000 */
.L_x_32:
[----:B------:R-:W-:Y:S01]  /*1b70*/  ULEA UR33, UR17, UR6, 0x3 ;  /* 0x0000000611217291 */ /* 0x000fe2000f8e18ff */
[----:B------:R-:W-:Y:S01]  /*1b80*/  @P5 MOV R3, 0x6000 ;  /* 0x0000600000035802 */ /* 0x000fe20000000f00 */
[----:B-12-4-:R-:W-:Y:S10]  /*1b90*/  @P0 BRA `(.L_x_27) ;  /* 0x00000000000c0947 */ /* 0x016ff40003800000 */
[----:B------:R-:W-:-:S04]  /*1ba0*/  SHF.L.U32 R5, R15, 0x1f, RZ ;  /* 0x0000001f0f057819 */ /* 0x000fc800000006ff */
[----:B------:R-:W2:Y:S02]  /*1bb0*/  SYNCS.PHASECHK.TRANS64.TRYWAIT P0, [UR33+0x88], R5 ;  /* 0x00008805ff0075a7 */ /* 0x000ea40008001121 */
[----:B--2---:R-:W-:Y:S05]  /*1bc0*/  @!P0 BRA `(.L_x_28) ;  /* 0x0000006000ec8947 */ /* 0x004fea0003800000 */
.L_x_27:
[----:B------:R2:W-:Y:S01]  /*1bd0*/  @P5 SYNCS.ARRIVE.TRANS64 RZ, [UR33], R3 ;  /* 0x00000003ffff59a7 */ /* 0x0005e20008000021 */
[----:B------:R-:W-:Y:S02]  /*1be0*/  ULOP3.LUT UR8, UR22, 0x2, URZ, 0xfc, !UPT ;  /* 0x0000000216087892 */ /* 0x000fe4000f8efcff */
[----:B------:R-:W-:Y:S02]  /*1bf0*/  UIADD3 UR16, UPT, UPT, UR16, 0x1, URZ ;  /* 0x0000000110107890 */ /* 0x000fe4000fffe0ff */
[----:B------:R-:W-:Y:S02]  /*1c00*/  UISETP.NE.AND UP0, UPT, UR8, 0x2, UPT ;  /* 0x000000020800788c */ /* 0x000fe4000bf05270 */
[----:B------:R-:W-:-:S07]  /*1c10*/  UISETP.NE.AND UP2, UPT, UR16, 0x1, UPT ;  /* 0x000000011000788c */ /* 0x000fce000bf45270 */
[----:B------:R-:W-:Y:S05]  /*1c20*/  BRA.U UP0, `(.L_x_29) ;  /* 0x0000000100047547 */ /* 0x000fea000b800000 */
[----:B------:R-:W-:Y:S05]  /*1c30*/  BPT.TRAP 0x1 ;  /* 0x000000040000795c */ /* 0x000fea0000300000 */
.L_x_29:
[----:B------:R-:W-:Y:S04]  /*1c40*/  BSSY.RECONVERGENT B0, `(.L_x_30) ;  /* 0x0000003000007945 */ /* 0x000fe80003800200 */
[----:B------:R-:W-:Y:S05]  /*1c50*/  @!P4 BRA `(.L_x_31) ;  /* 0x000000000004c947 */ /* 0x000fea0003800000 */
[----:B------:R-:W-:Y:S05]  /*1c60*/  BPT.TRAP 0x1 ;  /* 0x000000040000795c */ /* 0x000fea0000300000 */
.L_x_31:
[----:B------:R-:W-:Y:S05]  /*1c70*/  BSYNC.RECONVERGENT B0 ;  /* 0x0000000000007941 */ /* 0x000fea0003800200 */
.L_x_30:
[----:B------:R-:W-:Y:S02]  /*1c80*/  UIADD3 UR23, UPT, UPT, UR17, 0x1, URZ ;  /* 0x0000000111177890 */ /* 0x000fe4000fffe0ff */
[----:B------:R-:W-:Y:S02]  /*1c90*/  ULEA UR32, UR17, UR6, 0xd ;  /* 0x0000000611207291 */ /* 0x000fe4000f8e68ff */
[----:B------:R-:W-:Y:S02]  /*1ca0*/  UISETP.NE.AND UP0, UPT, UR23, 0x11, UPT ;  /* 0x000000111700788c */ /* 0x000fe4000bf05270 */
[----:B------:R-:W-:Y:S02]  /*1cb0*/  UIADD3 UR28, UP1, UPT, UR14, 0x80, URZ ;  /* 0x000000800e1c7890 */ /* 0x000fe4000ff3e0ff */
[----:B------:R-:W-:Y:S02]  /*1cc0*/  USEL UR9, URZ, 0x1, UP0 ;  /* 0x00000001ff097887 */ /* 0x000fe40008000000 */
[----:B------:R-:W-:-:S02]  /*1cd0*/  USEL UR23, UR23, URZ, UP0 ;  /* 0x000000ff17177287 */ /* 0x000fc40008000000 */
[----:B------:R-:W-:Y:S02]  /*1ce0*/  UIADD3 UR26, UP0, UPT, UR14, 0x180, URZ ;  /* 0x000001800e1a7890 */ /* 0x000fe4000ff1e0ff */
[----:B------:R-:W-:Y:S01]  /*1cf0*/  ULEA UR8, UR23, UR6, 0x3 ;  /* 0x0000000617087291 */ /* 0x000fe2000f8e18ff */
[----:B------:R-:W-:Y:S01]  /*1d00*/  LOP3.LUT R15, R15, UR9, RZ, 0x3c, !PT ;  /* 0x000000090f0f7c12 */ /* 0x000fe2000f8e3cff */
[----:B------:R-:W-:Y:S02]  /*1d10*/  ULOP3.LUT UR33, UR33, 0xfefffff8, URZ, 0xc0, !UPT ;  /* 0xfefffff821217892 */ /* 0x000fe4000f8ec0ff */
[----:B------:R-:W-:Y:S01]  /*1d20*/  UIADD3.X UR29, UPT, UPT, URZ, UR15, URZ, UP1, !UPT ;  /* 0x0000000fff1d7290 */ /* 0x000fe20008ffe4ff */
[----:B-1----:R-:W-:Y:S01]  /*1d30*/  SHF.L.U32 R2, R15, 0x1f, RZ ;  /* 0x0000001f0f027819 */ /* 0x002fe200000006ff */
[----:B------:R-:W-:Y:S02]  /*1d40*/  UIADD3 UR32, UPT, UPT, UR32, 0x3400, URZ ;  /* 0x0000340020207890 */ /* 0x000fe4000fffe0ff */
[----:B------:R-:W-:Y:S01]  /*1d50*/  UIADD3.X UR27, UPT, UPT, URZ, UR15, URZ, UP0, !UPT ;  /* 0x0000000fff1b7290 */ /* 0x000fe200087fe4ff */
[----:B------:R4:W1:Y:S01]  /*1d60*/  SYNCS.PHASECHK.TRANS64.TRYWAIT P0, [UR8+0x88], R2 ;  /* 0x00008802ff0075a7 */ /* 0x0008620008001108 */
[----:B------:R-:W-:Y:S01]  /*1d70*/  ULEA UR8, UR17, UR6, 0xc ;  /* 0x0000000611087291 */ /* 0x000fe2000f8e60ff */
[----:B------:R-:W-:Y:S01]  /*1d80*/  UMOV UR18, 0x0 ;  /* 0x0000000000127882 */ /* 0x000fe20000000000 */
[----:B------:R-:W-:-:S02]  /*1d90*/  UMOV UR19, 0x10000000 ;  /* 0x1000000000137882 */ /* 0x000fc40000000000 */
[----:B------:R-:W-:Y:S01]  /*1da0*/  UIADD3 UR8, UPT, UPT, UR8, 0x25400, URZ ;  /* 0x0002540008087890 */ /* 0x000fe2000fffe0ff */
[----:B------:R2:W-:Y:S01]  /*1db0*/  UTMALDG.3D.2CTA [UR32], [UR28], desc[UR18] ;  /* 0x000012201c0075b4 */ /* 0x0005e20008211000 */
[----:B------:R-:W-:Y:S01]  /*1dc0*/  UMOV UR10, UR34 ;  /* 0x00000022000a7c82 */ /* 0x000fe20008000000 */
[----:B------:R-:W-:Y:S01]  /*1dd0*/  UMOV UR12, UR36 ;  /* 0x00000024000c7c82 */ /* 0x000fe20008000000 */
[----:B------:R-:W-:Y:S01]  /*1de0*/  UMOV UR9, UR33 ;  /* 0x0000002100097c82 */ /* 0x000fe20008000000 */
[----:B------:R-:W-:Y:S01]  /*1df0*/  UMOV UR25, UR13 ;  /* 0x0000000d00197c82 */ /* 0x000fe20008000000 */
[----:B------:R-:W-:-:S03]  /*1e00*/  UMOV UR17, UR23 ;  /* 0x0000001700117c82 */ /* 0x000fc60008000000 */
[----:B------:R4:W-:Y:S01]  /*1e10*/  UTMALDG.3D.2CTA [UR8], [UR26], desc[UR18] ;  /* 0x000012081a0075b4 */ /* 0x0009e20008211000 */
[----:B--2---:R-:W-:Y:S01]  /*1e20*/  UIADD3 UR34, UPT, UPT, UR34, 0x40, URZ ;  /* 0x0000004022227890 */ /* 0x004fe2000fffe0ff */
[----:B------:R-:W-:Y:S11]  /*1e30*/  BRA.U UP2, `(.L_x_32) ;  /* 0xfffffffd024c7547 */ /* 0x000ff6000b83ffff */
.L_x_26:
[----:B----4-:R-:W-:Y:S01]  /*1e40*/  ULEA UR8, UR23, UR6, 0x3 ;  /* 0x0000000617087291 */ /* 0x010fe2000f8e18ff */
[----:B-1----:R-:W-:Y:S01]  /*1e50*/  SHF.L.U32 R2, R15, 0x1f, RZ ;  /* 0x0000001f0f027819 */ /* 0x002fe200000006ff */
[----:B------:R-:W-:Y:S01]  /*1e60*/  @!P1 SYNCS.ARRIVE.TRANS64.A1T0 RZ, [UR6+0x148], RZ ;  /* 0x000148ffffff99a7 */ /* 0x000fe20008100006 */
[----:B------:R-:W-:-:S06]  /*1e70*/  UISETP.GT.AND UP0, UPT, UR7, UR5, UPT ;  /* 0x000000050700728c */ /* 0x000fcc000bf04270 */
[----:B--2---:R1:W2:Y:S03]  /*1e80*/  SYNCS.PHASECHK.TRANS64.TRYWAIT P0, [UR8+0x88], R2 ;  /* 0x00008802ff0075a7 */ /* 0x0042a60008001108 */
[----:B------:R-:W-:Y:S05]  /*1e90*/  BRA.U !UP0, `(.L_x_33) ;  /* 0x0000000108c07547 */ /* 0x000fea000b800000 */
[----:B------:R-:W-:Y:S01]  /*1ea0*/  UIADD3 UR26, UPT, UPT, UR24, UR25, URZ ;  /* 0x00000019181a7290 */ /* 0x000fe2000fffe0ff */
[----:B------:R-:W-:-:S11]  /*1eb0*/  UMOV UR27, UR23 ;  /* 0x00000017001b7c82 */ /* 0x000fd60008000000 */
.L_x_39:
[----:B------:R-:W-:Y:S01]  /*1ec0*/  ULEA UR17, UR27, UR6, 0x3 ;  /* 0x000000061b117291 */ /* 0x000fe2000f8e18ff */
[----:B--2---:R-:W-:Y:S01]  /*1ed0*/  @P5 MOV R3, 0x6000 ;  /* 0x0000600000035802 */ /* 0x004fe20000000f00 */
[----:B-12---:R-:W-:Y:S10]  /*1ee0*/  @P0 BRA `(.L_x_34) ;  /* 0x00000000000c0947 */ /* 0x006ff40003800000 */
[----:B------:R-:W-:-:S04]  /*1ef0*/  SHF.L.U32 R5, R15, 0x1f, RZ ;  /* 0x0000001f0f057819 */ /* 0x000fc800000006ff */
[----:B------:R-:W2:Y:S02]  /*1f00*/  SYNCS.PHASECHK.TRANS64.TRYWAIT P0, [UR17+0x88], R5 ;  /* 0x00008805ff0075a7 */ /* 0x000ea40008001111 */
[----:B--2---:R-:W-:Y:S05]  /*1f10*/  @!P0 BRA `(.L_x_35) ;  /* 0x0000006000308947 */ /* 0x004fea0003800000 */
.L_x_34:
[----:B------:R2:W-:Y:S01]  /*1f20*/  @P5 SYNCS.ARRIVE.TRANS64 RZ, [UR17], R3 ;  /* 0x00000003ffff59a7 */ /* 0x0005e20008000011 */
[----:B------:R-:W-:-:S04]  /*1f30*/  ULOP3.LUT UR8, UR22, 0x2, URZ, 0xfc, !UPT ;  /* 0x0000000216087892 */ /* 0x000fc8000f8efcff */
[----:B------:R-:W-:-:S09]  /*1f40*/  UISETP.NE.AND UP0, UPT, UR8, 0x2, UPT ;  /* 0x000000020800788c */ /* 0x000fd2000bf05270 */
[----:B------:R-:W-:Y:S05]  /*1f50*/  BRA.U UP0, `(.L_x_36) ;  /* 0x0000000100047547 */ /* 0x000fea000b800000 */
[----:B------:R-:W-:Y:S05]  /*1f60*/  BPT.TRAP 0x1 ;  /* 0x000000040000795c */ /* 0x000fea0000300000 */
.L_x_36:
[----:B------:R-:W-:Y:S04]  /*1f70*/  BSSY.RECONVERGENT B0, `(.L_x_37) ;  /* 0x0000003000007945 */ /* 0x000fe80003800200 */
[----:B------:R-:W-:Y:S05]  /*1f80*/  @!P4 BRA `(.L_x_38) ;  /* 0x000000000004c947 */ /* 0x000fea0003800000 */
[----:B------:R-:W-:Y:S05]  /*1f90*/  BPT.TRAP 0x1 ;  /* 0x000000040000795c */ /* 0x000fea0000300000 */
.L_x_38:
[----:B------:R-:W-:Y:S05]  /*1fa0*/  BSYNC.RECONVERGENT B0 ;  /* 0x0000000000007941 */ /* 0x000fea0003800200 */
.L_x_37:
        /* <DEDUP_REMOVED lines=9> */
[----:B------:R-:W-:Y:S02]  /*2040*/  USHF.L.U32 UR18, UR25, 0x6, URZ ;  /* 0x0000000619127899 */ /* 0x000fe400080006ff */
[----:B------:R-:W-:Y:S01]  /*2050*/  ULOP3.LUT UR17, UR17, 0xfefffff8, URZ, 0xc0, !UPT ;  /* 0xfefffff811117892 */ /* 0x000fe2000f8ec0ff */
[----:B-1----:R-:W-:Y:S01]  /*2060*/  SHF.L.U32 R2, R15, 0x1f, RZ ;  /* 0x0000001f0f027819 */ /* 0x002fe200000006ff */
[----:B------:R-:W-:Y:S02]  /*2070*/  UIADD3 UR16, UPT, UPT, UR16, 0x3400, URZ ;  /* 0x0000340010107890 */ /* 0x000fe4000fffe0ff */
[----:B------:R-:W-:Y:S01]  /*2080*/  UIADD3.X UR33, UPT, UPT, URZ, UR15, URZ, UP1, !UPT ;  /* 0x0000000fff217290 */ /* 0x000fe20008ffe4ff */
[----:B------:R4:W1:Y:S01]  /*2090*/  SYNCS.PHASECHK.TRANS64.TRYWAIT P0, [UR8+0x88], R2 ;  /* 0x00008802ff0075a7 */ /* 0x0008620008001108 */
[----:B------:R-:W-:-:S02]  /*20a0*/  ULEA UR8, UR27, UR6, 0xc ;  /* 0x000000061b087291 */ /* 0x000fc4000f8e60ff */
[----:B------:R-:W-:Y:S02]  /*20b0*/  UIADD3.X UR31, UPT, UPT, URZ, UR15, URZ, UP0, !UPT ;  /* 0x0000000fff1f7290 */ /* 0x000fe400087fe4ff */
[----:B------:R-:W-:Y:S01]  /*20c0*/  UIADD3 UR8, UPT, UPT, UR8, 0x25400, URZ ;  /* 0x0002540008087890 */ /* 0x000fe2000fffe0ff */
[----:B------:R-:W-:Y:S01]  /*20d0*/  UMOV UR28, 0x0 ;  /* 0x00000000001c7882 */ /* 0x000fe20000000000 */
[----:B------:R-:W-:Y:S01]  /*20e0*/  UMOV UR29, 0x10000000 ;  /* 0x10000000001d7882 */ /* 0x000fe20000000000 */
[----:B------:R-:W-:Y:S01]  /*20f0*/  UMOV UR19, UR35 ;  /* 0x0000002300137c82 */ /* 0x000fe20008000000 */
[----:B------:R-:W-:Y:S01]  /*2100*/  UMOV UR20, UR36 ;  /* 0x0000002400147c82 */ /* 0x000fe20008000000 */
[----:B------:R-:W-:Y:S01]  /*2110*/  UMOV UR12, UR36 ;  /* 0x00000024000c7c82 */ /* 0x000fe20008000000 */
[----:B------:R-:W-:Y:S01]  /*2120*/  UMOV UR9, UR17 ;  /* 0x0000001100097c82 */ /* 0x000fe20008000000 */
[----:B------:R-:W-:Y:S01]  /*2130*/  UMOV UR10, UR18 ;  /* 0x00000012000a7c82 */ /* 0x000fe20008000000 */
[----:B------:R4:W-:Y:S01]  /*2140*/  UTMALDG.3D.2CTA [UR16], [UR32], desc[UR28] ;  /* 0x00001c10200075b4 */ /* 0x0009e20008211000 */
[----:B------:R-:W-:Y:S01]  /*2150*/  UIADD3 UR25, UPT, UPT, UR25, 0x1, URZ ;  /* 0x0000000119197890 */ /* 0x000fe2000fffe0ff */
[----:B------:R-:W-:-:S03]  /*2160*/  UMOV UR27, UR23 ;  /* 0x00000017001b7c82 */ /* 0x000fc60008000000 */
[----:B------:R-:W-:Y:S01]  /*2170*/  UISETP.NE.AND UP0, UPT, UR25, UR26, UPT ;  /* 0x0000001a1900728c */ /* 0x000fe2000bf05270 */
[----:B------:R4:W-:Y:S08]  /*2180*/  UTMALDG.3D.2CTA [UR8], [UR30], desc[UR28] ;  /* 0x00001c081e0075b4 */ /* 0x0009f00008211000 */
[----:B----4-:R-:W-:Y:S05]  /*2190*/  BRA.U UP0, `(.L_x_39) ;  /* 0xfffffffd00487547 */ /* 0x010fea000b83ffff */
.L_x_33:
[----:B-1----:R-:W-:Y:S01]  /*21a0*/  LEA R2, R14, UR6, 0x3 ;  /* 0x000000060e027c11 */ /* 0x002fe2000f8e18ff */
[----:B------:R-:W-:Y:S01]  /*21b0*/  NOP ;  /* 0x0000000000007918 */ /* 0x000fe20000000000 */
[----:B--2---:R-:W-:Y:S02]  /*21c0*/  SHF.L.U32 R3, R12, 0x1f, RZ ;  /* 0x0000001f0c037819 */ /* 0x004fe400000006ff */
[----:B------:R-:W-:Y:S02]  /*21d0*/  LEA R4, R14, UR6, 0x4 ;  /* 0x000000060e047c11 */ /* 0x000fe4000f8e20ff */
[----:B------:R-:W1:Y:S02]  /*21e0*/  SYNCS.PHASECHK.TRANS64.TRYWAIT P0, [R2+URZ+0x150], R3 ;  /* 0x00015003020075a7 */ /* 0x000e6400080011ff */
[----:B-1----:R-:W-:Y:S05]  /*21f0*/  @!P0 BRA `(.L_x_40) ;  /* 0x0000005c00908947 */ /* 0x002fea0003800000 */
.L_x_150:
[----:B------:R-:W2:Y:S01]  /*2200*/  LDS.128 R4, [R4+0x1e0] ;  /* 0x0001e00004047984 */ /* 0x000ea20000000c00 */
[----:B------:R-:W-:Y:S01]  /*2210*/  ISETP.GE.AND P0, PT, R26, 0x1, PT ;  /* 0x000000011a00780c */ /* 0x000fe20003f06270 */
[----:B-1----:R-:W-:Y:S01]  /*2220*/  VIADD R2, R2, 0x160 ;  /* 0x0000016002027836 */ /* 0x002fe20000000000 */
[----:B------:R-:W-:Y:S01]  /*2230*/  @!PT LDS RZ, [RZ] ;  /* 0x00000000fffff984 */ /* 0x000fe20000000800 */
[----:B------:R-:W-:Y:S01]  /*2240*/  @!PT LDS RZ, [RZ] ;  /* 0x00000000fffff984 */ /* 0x000fe20000000800 */
[----:B------:R-:W-:Y:S01]  /*2250*/  @!PT LDS RZ, [RZ] ;  /* 0x00000000fffff984 */ /* 0x000fe20000000800 */
[----:B------:R-:W-:Y:S01]  /*2260*/  @!PT LDS RZ, [RZ] ;  /* 0x00000000fffff984 */ /* 0x000fe20000000800 */
[----:B------:R1:W-:Y:S06]  /*2270*/  MEMBAR.ALL.CTA ;  /* 0x0000000000007992 */ /* 0x0003ec0000008000 */
[----:B-1----:R-:W1:Y:S01]  /*2280*/  FENCE.VIEW.ASYNC.S ;  /* 0x00000000000073c6 */ /* 0x002e620000000000 */
[----:B------:R-:W-:-:S04]  /*2290*/  PRMT R2, RZ, 0x654, R2 ;  /* 0x00000654ff027816 */ /* 0x000fc80000000002 */
[----:B-1----:R1:W-:Y:S01]  /*22a0*/  SYNCS.ARRIVE.TRANS64.RED.A1T0 RZ, [R2+URZ], RZ ;  /* 0x000000ff02ff79a7 */ /* 0x0023e200081004ff */
[----:B--2---:R-:W-:-:S13]  /*22b0*/  LOP3.LUT P2, RZ, R6, 0x1, RZ, 0xc0, !PT ;  /* 0x0000000106ff7812 */ /* 0x004fda000784c0ff */
[----:B------:R-:W-:Y:S01]  /*22c0*/  @P2 SHF.R.U32.HI R3, RZ, 0x10, R5 ;  /* 0x00000010ff032819 */ /* 0x000fe20000011605 */
[----:B------:R-:W-:Y:S01]  /*22d0*/  VOTEU.ANY UP0, P2 ;  /* 0x0000000000ff7886 */ /* 0x000fe20001000100 */
[----:B------:R-:W-:Y:S02]  /*22e0*/  @P2 MOV R13, R4 ;  /* 0x00000004000d2202 */ /* 0x000fe40000000f00 */
[----:B------:R-:W-:Y:S02]  /*22f0*/  @P2 R2UR.BROADCAST UR8, R3 ;  /* 0x00000000030822ca */ /* 0x000fe400008e0000 */
[----:B------:R-:W-:-:S11]  /*2300*/  @P2 LOP3.LUT R11, R5, 0xffff, RZ, 0xc0, !PT ;  /* 0x0000ffff050b2812 */ /* 0x000fd600078ec0ff */
[----:B------:R-:W-:Y:S01]  /*2310*/  @UP0 UMOV UR36, UR8 ;  /* 0x0000000800240c82 */ /* 0x000fe20008000000 */
[----:B-1----:R-:W-:Y:S05]  /*2320*/  @!P0 BRA `(.L_x_41) ;  /* 0x0000000000b88947 */ /* 0x002fea0003800000 */
[----:B------:R-:W3:Y:S01]  /*2330*/  LDC.64 R4, c[0x0][0xb18] ;  /* 0x0002c600ff047b82 */ /* 0x000ee20000000a00 */
[----:B------:R-:W-:-:S07]  /*2340*/  ISETP.NE.AND P3, PT, R26, 0x1, PT ;  /* 0x000000011a00780c */ /* 0x000fce0003f65270 */
[----:B------:R-:W1:Y:S08]  /*2350*/  LDC.64 R6, c[0x0][0xb10] ;  /* 0x0002c400ff067b82 */ /* 0x000e700000000a00 */
[----:B------:R-:W2:Y:S08]  /*2360*/  LDC R18, c[0x0][0xb20] ;  /* 0x0002c800ff127b82 */ /* 0x000eb00000000800 */
[----:B------:R-:W4:Y:S01]  /*2370*/  LDC R20, c[0x0][0xb0c] ;  /* 0x0002c300ff147b82 */ /* 0x000f220000000800 */
[----:B---3--:R-:W-:Y:S01]  /*2380*/  IMAD.HI.U32 R19, R0, R5, RZ ;  /* 0x0000000500137227 */ /* 0x008fe200078e00ff */
[----:B------:R-:W-:-:S03]  /*2390*/  ISETP.NE.AND P0, PT, R4, 0x1, PT ;  /* 0x000000010400780c */ /* 0x000fc60003f05270 */
[----:B------:R-:W-:-:S03]  /*23a0*/  IMAD.HI.U32 R5, R11, R5, RZ ;  /* 0x000000050b057227 */ /* 0x000fc600078e00ff */
[----:B------:R-:W3:Y:S01]  /*23b0*/  LDC.64 R2, c[0x0][0xb28] ;  /* 0x0002ca00ff027b82 */ /* 0x000ee20000000a00 */
[----:B-1----:R-:W-:-:S04]  /*23c0*/  IMAD.HI.U32 R22, R9, R6, RZ ;  /* 0x0000000609167227 */ /* 0x002fc800078e00ff */
[----:B------:R-:W-:Y:S01]  /*23d0*/  IMAD.HI.U32 R24, R13, R6, RZ ;  /* 0x000000060d187227 */ /* 0x000fe200078e00ff */
[----:B------:R-:W-:Y:S02]  /*23e0*/  SHF.R.U32.HI R22, RZ, R7, R22 ;  /* 0x00000007ff167219 */ /* 0x000fe40000011616 */
[-C--:B--2---:R-:W-:Y:S02]  /*23f0*/  SHF.R.U32.HI R19, RZ, R18.reuse, R19 ;  /* 0x00000012ff137219 */ /* 0x084fe40000011613 */
[----:B------:R-:W-:Y:S02]  /*2400*/  SHF.R.U32.HI R18, RZ, R18, R5 ;  /* 0x00000012ff127219 */ /* 0x000fe40000011605 */
[----:B------:R-:W-:Y:S02]  /*2410*/  SEL R19, R0, R19, !P0 ;  /* 0x0000001300137207 */ /* 0x000fe40004000000 */
[----:B------:R-:W-:Y:S02]  /*2420*/  SHF.R.U32.HI R24, RZ, R7, R24 ;  /* 0x00000007ff187219 */ /* 0x000fe40000011618 */
[----:B----4-:R-:W-:-:S02]  /*2430*/  ISETP.NE.AND P1, PT, R20, 0x1, PT ;  /* 0x000000011400780c */ /* 0x010fc40003f25270 */
[----:B------:R-:W-:Y:S02]  /*2440*/  SEL R5, R11, R18, !P0 ;  /* 0x000000120b057207 */ /* 0x000fe40004000000 */
[----:B------:R-:W-:Y:S02]  /*2450*/  SEL R21, R9, R22, !P1 ;  /* 0x0000001609157207 */ /* 0x000fe40004800000 */
[----:B------:R-:W-:Y:S01]  /*2460*/  SEL R7, R13, R24, !P1 ;  /* 0x000000180d077207 */ /* 0x000fe20004800000 */
[----:B---3--:R-:W-:-:S04]  /*2470*/  IMAD.HI.U32 R22, R19, R2, RZ ;  /* 0x0000000213167227 */ /* 0x008fc800078e00ff */
[----:B------:R-:W-:Y:S01]  /*2480*/  IMAD.HI.U32 R6, R21, R2, RZ ;  /* 0x0000000215067227 */ /* 0x000fe200078e00ff */
[----:B------:R-:W-:-:S04]  /*2490*/  @P3 SHF.R.U32.HI R19, RZ, R3, R22 ;  /* 0x00000003ff133219 */ /* 0x000fc80000011616 */
        /* <DEDUP_REMOVED lines=8> */
[----:B------:R-:W-:-:S04]  /*2520*/  @!P0 IMAD.HI.U32 R18, R7, R2, RZ ;  /* 0x0000000207128227 */ /* 0x000fc800078e00ff */
[----:B------:R-:W-:Y:S01]  /*2530*/  IMAD.MOV R2, RZ, RZ, -R6 ;  /* 0x000000ffff027224 */ /* 0x000fe200078e0a06 */
[----:B------:R-:W-:-:S03]  /*2540*/  @!P0 SHF.R.U32.HI R18, RZ, R3, R18 ;  /* 0x00000003ff128219 */ /* 0x000fc60000011612 */
[----:B------:R-:W-:Y:S01]  /*2550*/  IMAD R2, R26, R2, R5 ;  /* 0x000000021a027224 */ /* 0x000fe200078e0205 */
[----:B------:R-:W-:Y:S02]  /*2560*/  @!P0 SEL R3, R7, R18, !P3 ;  /* 0x0000001207038207 */ /* 0x000fe40005800000 */
[----:B------:R-:W-:-:S03]  /*2570*/  IADD3 R18, PT, PT, -R5, RZ, RZ ;  /* 0x000000ff05127210 */ /* 0x000fc60007ffe1ff */
[--C-:B------:R-:W-:Y:S02]  /*2580*/  @!P0 IMAD.IADD R6, R6, 0x1, -R3.reuse ;  /* 0x0000000106068824 */ /* 0x100fe400078e0a03 */
[----:B------:R-:W-:Y:S01]  /*2590*/  @!P0 IMAD R3, R2, R21, R3 ;  /* 0x0000001502038224 */ /* 0x000fe200078e0203 */
[----:B------:R-:W-:Y:S01]  /*25a0*/  IADD3 R2, PT, PT, -R7, RZ, RZ ;  /* 0x000000ff07027210 */ /* 0x000fe20007ffe1ff */
[----:B------:R-:W-:Y:S02]  /*25b0*/  @!P0 IMAD R5, R26, R6, R7 ;  /* 0x000000061a058224 */ /* 0x000fe400078e0207 */
[----:B------:R-:W-:Y:S02]  /*25c0*/  IMAD R11, R4, R18, R11 ;  /* 0x00000012040b7224 */ /* 0x000fe400078e020b */
[----:B------:R-:W-:Y:S02]  /*25d0*/  @!P0 IMAD.MOV.U32 R7, RZ, RZ, R3 ;  /* 0x000000ffff078224 */ /* 0x000fe400078e0003 */
[----:B------:R-:W-:-:S02]  /*25e0*/  IMAD R2, R20, R2, R13 ;  /* 0x0000000214027224 */ /* 0x000fc400078e020d */
[----:B------:R-:W-:Y:S02]  /*25f0*/  IMAD R11, R5, R4, R11 ;  /* 0x00000004050b7224 */ /* 0x000fe400078e020b */
[----:B------:R-:W-:Y:S02]  /*2600*/  IMAD R13, R7, R20, R2 ;  /* 0x00000014070d7224 */ /* 0x000fe400078e0202 */
.L_x_41:
[----:B------:R-:W1:Y:S02]  /*2610*/  LDCU UR8, c[0x0][0xb30] ;  /* 0x00016600ff0877ac */ /* 0x000e640008000800 */
[----:B-1----:R-:W-:-:S09]  /*2620*/  UISETP.NE.AND UP0, UPT, UR8, 0x1, UPT ;  /* 0x000000010800788c */ /* 0x002fd2000bf05270 */
[----:B------:R-:W-:Y:S05]  /*2630*/  BRA.U UP0, `(.L_x_42) ;  /* 0x0000000100407547 */ /* 0x000fea000b800000 */
[----:B------:R-:W1:Y:S08]  /*2640*/  LDC.64 R4, c[0x0][0xb10] ;  /* 0x0002c400ff047b82 */ /* 0x000e700000000a00 */
[----:B------:R-:W2:Y:S08]  /*2650*/  LDC.64 R2, c[0x0][0xb18] ;  /* 0x0002c600ff027b82 */ /* 0x000eb00000000a00 */
[----:B------:R-:W4:Y:S08]  /*2660*/  LDC R6, c[0x0][0xb20] ;  /* 0x0002c800ff067b82 */ /* 0x000f300000000800 */
[----:B------:R-:W3:Y:S01]  /*2670*/  LDC R18, c[0x0][0xb0c] ;  /* 0x0002c300ff127b82 */ /* 0x000ee20000000800 */
[----:B-1----:R-:W-:-:S05]  /*2680*/  IMAD.HI.U32 R4, R13, R4, RZ ;  /* 0x000000040d047227 */ /* 0x002fca00078e00ff */
[----:B------:R-:W-:Y:S01]  /*2690*/  SHF.R.U32.HI R4, RZ, R5, R4 ;  /* 0x00000005ff047219 */ /* 0x000fe20000011604 */
[----:B--2---:R-:W-:Y:S01]  /*26a0*/  IMAD.HI.U32 R3, R11, R3, RZ ;  /* 0x000000030b037227 */ /* 0x004fe200078e00ff */
[----:B------:R-:W-:-:S04]  /*26b0*/  ISETP.NE.AND P0, PT, R2, 0x1, PT ;  /* 0x000000010200780c */ /* 0x000fc80003f05270 */
[----:B----4-:R-:W-:-:S04]  /*26c0*/  SHF.R.U32.HI R6, RZ, R6, R3 ;  /* 0x00000006ff067219 */ /* 0x010fc80000011603 */
[----:B------:R-:W-:Y:S02]  /*26d0*/  SEL R3, R11, R6, !P0 ;  /* 0x000000060b037207 */ /* 0x000fe40004000000 */
[----:B---3--:R-:W-:-:S04]  /*26e0*/  ISETP.NE.AND P1, PT, R18, 0x1, PT ;  /* 0x000000011200780c */ /* 0x008fc80003f25270 */
[----:B------:R-:W-:-:S05]  /*26f0*/  SEL R4, R13, R4, !P1 ;  /* 0x000000040d047207 */ /* 0x000fca0004800000 */
[----:B------:R-:W-:Y:S02]  /*2700*/  IMAD.IADD R5, R3, 0x1, -R4 ;  /* 0x0000000103057824 */ /* 0x000fe400078e0a04 */
[----:B------:R-:W-:Y:S02]  /*2710*/  IMAD.IADD R3, R4, 0x1, -R3 ;  /* 0x0000000104037824 */ /* 0x000fe400078e0a03 */
[----:B------:R-:W-:Y:S02]  /*2720*/  IMAD R13, R5, R18, R13 ;  /* 0x00000012050d7224 */ /* 0x000fe400078e020d */
[----:B------:R-:W-:-:S07]  /*2730*/  IMAD R11, R3, R2, R11 ;  /* 0x00000002030b7224 */ /* 0x000fce00078e020b */
.L_x_42:
[----:B------:R-:W-:Y:S01]  /*2740*/  VIADD R14, R14, 0x1 ;  /* 0x000000010e0e7836 */ /* 0x000fe20000000000 */
[----:B------:R-:W-:Y:S01]  /*2750*/  PLOP3.LUT P1, PT, PT, PT, PT, 0x80, 0x8 ;  /* 0x000000000008781c */ /* 0x000fe20003f2f070 */
[----:B------:R-:W-:Y:S02]  /*2760*/  IMAD.IADD R21, R13, 0x1, R60 ;  /* 0x000000010d157824 */ /* 0x000fe400078e023c */
[----:B------:R-:W-:Y:S01]  /*2770*/  IMAD.IADD R20, R11, 0x1, R58 ;  /* 0x000000010b147824 */ /* 0x000fe200078e023a */
[----:B------:R-:W-:-:S04]  /*2780*/  ISETP.NE.AND P0, PT, R14, 0x2, PT ;  /* 0x000000020e00780c */ /* 0x000fc80003f05270 */
[----:B------:R-:W-:Y:S02]  /*2790*/  SEL R3, RZ, 0x1, P0 ;  /* 0x00000001ff037807 */ /* 0x000fe40000000000 */
[----:B------:R-:W-:Y:S02]  /*27a0*/  SEL R14, R14, RZ, P0 ;  /* 0x000000ff0e0e7207 */ /* 0x000fe40000000000 */
[----:B------:R-:W-:Y:S01]  /*27b0*/  LOP3.LUT R12, R12, R3, RZ, 0x3c, !PT ;  /* 0x000000030c0c7212 */ /* 0x000fe200078e3cff */
[----:B------:R-:W-:Y:S06]  /*27c0*/  @P2 BRA `(.L_x_43) ;  /* 0xfffffff000582947 */ /* 0x000fec000383ffff */
[----:B------:R-:W-:Y:S01]  /*27d0*/  UIADD3 UR6, UPT, UPT, UR6, 0x88, URZ ;  /* 0x0000008806067890 */ /* 0x000fe2000fffe0ff */
[----:B------:R-:W-:-:S03]  /*27e0*/  SHF.L.U32 R3, R15, 0x1f, RZ ;  /* 0x0000001f0f037819 */ /* 0x000fc600000006ff */
[----:B------:R-:W-:-:S09]  /*27f0*/  ULEA UR4, UR23, UR6, 0x3 ;  /* 0x0000000617047291 */ /* 0x000fd2000f8e18ff */
[----:B------:R-:W1:Y:S02]  /*2800*/  SYNCS.PHASECHK.TRANS64.TRYWAIT P0, [UR4], R3 ;  /* 0x00000003ff0075a7 */ /* 0x000e640008001104 */
[----:B-1----:R-:W-:Y:S05]  /*2810*/  @!P0 BRA `(.L_x_44) ;  /* 0x00000058001c8947 */ /* 0x002fea0003800000 */
.L_x_152:
[----:B------:R-:W-:-:S04]  /*2820*/  UIADD3 UR5, UPT, UPT, UR23, 0x1, URZ ;  /* 0x0000000117057890 */ /* 0x000fc8000fffe0ff */
[----:B------:R-:W-:-:S04]  /*2830*/  UISETP.NE.AND UP0, UPT, UR5, 0x11, UPT ;  /* 0x000000110500788c */ /* 0x000fc8000bf05270 */
[----:B------:R-:W-:Y:S02]  /*2840*/  USEL UR7, URZ, 0x1, UP0 ;  /* 0x00000001ff077887 */ /* 0x000fe40008000000 */
[----:B------:R-:W-:-:S04]  /*2850*/  USEL UR5, UR5, URZ, UP0 ;  /* 0x000000ff05057287 */ /* 0x000fc80008000000 */
[----:B------:R-:W-:Y:S01]  /*2860*/  ULEA UR4, UR5, UR6, 0x3 ;  /* 0x0000000605047291 */ /* 0x000fe2000f8e18ff */
[----:B------:R-:W-:-:S04]  /*2870*/  LOP3.LUT R2, R15, UR7, RZ, 0x3c, !PT ;  /* 0x000000070f027c12 */ /* 0x000fc8000f8e3cff */
[----:B-1----:R-:W-:-:S04]  /*2880*/  SHF.L.U32 R3, R2, 0x1f, RZ ;  /* 0x0000001f02037819 */ /* 0x002fc800000006ff */
[----:B------:R-:W1:Y:S02]  /*2890*/  SYNCS.PHASECHK.TRANS64.TRYWAIT P0, [UR4], R3 ;  /* 0x00000003ff0075a7 */ /* 0x000e640008001104 */
[----:B-1----:R-:W-:Y:S05]  /*28a0*/  @!P0 BRA `(.L_x_45) ;  /* 0x0000005800108947 */ /* 0x002fea0003800000 */
.L_x_154:
        /* <DEDUP_REMOVED lines=9> */
.L_x_156:
        /* <DEDUP_REMOVED lines=9> */
.L_x_158:
        /* <DEDUP_REMOVED lines=9> */
.L_x_160:
        /* <DEDUP_REMOVED lines=9> */
.L_x_162:
        /* <DEDUP_REMOVED lines=9> */
.L_x_164:
        /* <DEDUP_REMOVED lines=9> */
.L_x_166:
        /* <DEDUP_REMOVED lines=9> */
.L_x_168:
        /* <DEDUP_REMOVED lines=9> */
.L_x_170:
        /* <DEDUP_REMOVED lines=9> */
.L_x_172:
        /* <DEDUP_REMOVED lines=9> */
.L_x_174:
        /* <DEDUP_REMOVED lines=9> */
.L_x_176:
        /* <DEDUP_REMOVED lines=9> */
.L_x_178:
        /* <DEDUP_REMOVED lines=9> */
.L_x_180:
        /* <DEDUP_REMOVED lines=9> */
.L_x_182:
[----:B------:R-:W-:-:S04]  /*3090*/  UIADD3 UR5, UPT, UPT, UR5, 0x1, URZ ;  /* 0x0000000105057890 */ /* 0x000fc8000fffe0ff */
[----:B------:R-:W-:-:S04]  /*30a0*/  UISETP.NE.AND UP0, UPT, UR5, 0x11, UPT ;  /* 0x000000110500788c */ /* 0x000fc8000bf05270 */
[----:B------:R-:W-:Y:S02]  /*30b0*/  USEL UR4, URZ, 0x1, UP0 ;  /* 0x00000001ff047887 */ /* 0x000fe40008000000 */
[----:B------:R-:W-:-:S04]  /*30c0*/  USEL UR5, UR5, URZ, UP0 ;  /* 0x000000ff05057287 */ /* 0x000fc80008000000 */
[----:B------:R-:W-:Y:S01]  /*30d0*/  ULEA UR5, UR5, UR6, 0x3 ;  /* 0x0000000605057291 */ /* 0x000fe2000f8e18ff */
[----:B-1----:R-:W-:-:S04]  /*30e0*/  LOP3.LUT R3, R2, UR4, RZ, 0x3c, !PT ;  /* 0x0000000402037c12 */ /* 0x002fc8000f8e3cff */
[----:B------:R-:W-:Y:S01]  /*30f0*/  SHF.L.U32 R3, R3, 0x1f, RZ ;  /* 0x0000001f03037819 */ /* 0x000fe200000006ff */
[----:B---3--:R-:W-:-:S07]  /*3100*/  IMAD.U32 R0, RZ, RZ, UR5 ;  /* 0x00000005ff007e24 */ /* 0x008fce000f8e00ff */
.L_x_60:
[----:B-1----:R1:W2:Y:S02]  /*3110*/  SYNCS.PHASECHK.TRANS64.TRYWAIT P0, [R0+URZ], R3 ;  /* 0x00000003000075a7 */ /* 0x0022a400080011ff */
[----:B--2---:R-:W-:Y:S05]  /*3120*/  @!P0 NANOSLEEP.SYNCS 0x989680 ;  /* 0x009896800000895d */ /* 0x004fea0003900000 */
[----:B------:R-:W2:Y:S02]  /*3130*/  @!P0 SYNCS.PHASECHK.TRANS64 P0, [R0+URZ], R3 ;  /* 0x00000003000085a7 */ /* 0x000ea400080010ff */
[----:B--2---:R-:W-:Y:S05]  /*3140*/  @P0 EXIT ;  /* 0x000000000000094d */ /* 0x004fea0003800000 */
[----:B------:R-:W-:Y:S05]  /*3150*/  BRA `(.L_x_60) ;  /* 0xfffffffc00ec7947 */ /* 0x000fea000383ffff */
.L_x_23:
[----:B------:R-:W-:-:S04]  /*3160*/  UISETP.NE.AND UP1, UPT, UR37, URZ, UPT ;  /* 0x000000ff2500728c */ /* 0x000fc8000bf25270 */
[----:B------:R-:W-:-:S09]  /*3170*/  UISETP.NE.OR UP1, UPT, UR10, 0x1, UP1 ;  /* 0x000000010a00788c */ /* 0x000fd20008f25670 */
[----:B------:R-:W-:Y:S05]  /*3180*/  BRA.U UP1, `(.L_x_61) ;  /* 0x00000005014c7547 */ /* 0x000fea000b800000 */
[----:B------:R-:W-:Y:S01]  /*3190*/  HFMA2 R11, -RZ, RZ, 0, 0 ;  /* 0x00000000ff0b7431 */ /* 0x000fe200000001ff */
[----:B------:R-:W-:Y:S01]  /*31a0*/  ISETP.GE.U32.AND P2, PT, R10, 0x2, PT ;  /* 0x000000020a00780c */ /* 0x000fe20003f46070 */
[----:B------:R-:W-:Y:S01]  /*31b0*/  IMAD.MOV.U32 R12, RZ, RZ, 0x1 ;  /* 0x00000001ff0c7424 */ /* 0x000fe200078e00ff */
[----:B------:R-:W-:Y:S01]  /*31c0*/  CS2R R8, SRZ ;  /* 0x0000000000087805 */ /* 0x000fe2000001ff00 */
[----:B------:R-:W-:Y:S01]  /*31d0*/  IMAD.MOV.U32 R3, RZ, RZ, RZ ;  /* 0x000000ffff037224 */ /* 0x000fe200078e00ff */
[----:B------:R-:W-:Y:S01]  /*31e0*/  UMOV UR4, 0x400 ;  /* 0x0000040000047882 */ /* 0x000fe20000000000 */
[----:B------:R-:W-:Y:S01]  /*31f0*/  UMOV UR6, URZ ;  /* 0x000000ff00067c82 */ /* 0x000fe20008000000 */
[----:B------:R-:W-:-:S12]  /*3200*/  ULEA UR37, UR37, UR4, 0x18 ;  /* 0x0000000425257291 */ /* 0x000fd8000f8ec0ff */
.L_x_65:
[----:B------:R-:W-:Y:S02]  /*3210*/  LEA R0, R3, UR37, 0x3 ;  /* 0x0000002503007c11 */ /* 0x000fe4000f8e18ff */
[----:B------:R-:W-:-:S03]  /*3220*/  SHF.L.U32 R5, R8, 0x1f, RZ ;  /* 0x0000001f08057819 */ /* 0x000fc600000006ff */
[----:B------:R-:W-:Y:S01]  /*3230*/  VIADD R4, R0, 0x1c0 ;  /* 0x000001c000047836 */ /* 0x000fe20000000000 */
[----:B------:R-:W1:Y:S02]  /*3240*/  SYNCS.PHASECHK.TRANS64.TRYWAIT P0, [R0+URZ+0x1b0], R5 ;  /* 0x0001b005000075a7 */ /* 0x000e6400080011ff */
[----:B-1----:R-:W-:Y:S05]  /*3250*/  @!P0 BRA `(.L_x_62) ;  /* 0x00000054000c8947 */ /* 0x002fea0003800000 */
.L_x_183:
[----:B------:R-:W-:Y:S01]  /*3260*/  ULEA UR5, UR6, UR37, 0x3 ;  /* 0x0000002506057291 */ /* 0x000fe2000f8e18ff */
[----:B------:R-:W-:Y:S01]  /*3270*/  PRMT R4, RZ, 0x654, R4 ;  /* 0x00000654ff047816 */ /* 0x000fe20000000004 */
[----:B-1----:R-:W-:Y:S01]  /*3280*/  @!P2 IMAD.MOV.U32 R5, RZ, RZ, 0x10 ;  /* 0x00000010ff05a424 */ /* 0x002fe200078e00ff */
[----:B------:R-:W-:Y:S01]  /*3290*/  SHF.L.U32 R7, R12, 0x1f, RZ ;  /* 0x0000001f0c077819 */ /* 0x000fe200000006ff */
[----:B------:R-:W-:Y:S01]  /*32a0*/  UIADD3 UR4, UPT, UPT, UR5, 0x150, URZ ;  /* 0x0000015005047890 */ /* 0x000fe2000fffe0ff */
[----:B------:R1:W-:Y:S05]  /*32b0*/  SYNCS.ARRIVE.TRANS64.RED.A1T0 RZ, [R4+URZ], RZ ;  /* 0x000000ff04ff79a7 */ /* 0x0003ea00081004ff */
[----:B------:R-:W-:Y:S01]  /*32c0*/  IMAD.U32 R13, RZ, RZ, UR4 ;  /* 0x00000004ff0d7e24 */ /* 0x000fe2000f8e00ff */
[----:B------:R-:W2:Y:S04]  /*32d0*/  SYNCS.PHASECHK.TRANS64.TRYWAIT P0, [UR5+0x160], R7 ;  /* 0x00016007ff0075a7 */ /* 0x000ea80008001105 */
[----:B------:R-:W-:Y:S01]  /*32e0*/  PRMT R13, R10, 0x654, R13 ;  /* 0x000006540a0d7816 */ /* 0x000fe2000000000d */
[----:B-12---:R-:W-:Y:S06]  /*32f0*/  @!P0 BRA `(.L_x_63) ;  /* 0x0000005000f88947 */ /* 0x006fec0003800000 */
.L_x_185:
[----:B------:R-:W-:Y:S01]  /*3300*/  ULEA UR4, UR6, UR37, 0x4 ;  /* 0x0000002506047291 */ /* 0x000fe2000f8e20ff */
[----:B------:R-:W-:Y:S01]  /*3310*/  SEL R2, R13, R2, !P2 ;  /* 0x000000020d027207 */ /* 0x000fe20005000000 */
[----:B------:R-:W-:Y:S01]  /*3320*/  UIADD3 UR5, UPT, UPT, UR5, 0x150, URZ ;  /* 0x0000015005057890 */ /* 0x000fe2000fffe0ff */
[----:B-1----:R-:W-:Y:S01]  /*3330*/  LEA R0, R11, UR37, 0x3 ;  /* 0x000000250b007c11 */ /* 0x002fe2000f8e18ff */
[----:B------:R-:W-:Y:S01]  /*3340*/  UIADD3 UR4, UPT, UPT, UR4, 0x1e0, URZ ;  /* 0x000001e004047890 */ /* 0x000fe2000fffe0ff */
[----:B------:R1:W-:Y:S01]  /*3350*/  @!P2 SYNCS.ARRIVE.TRANS64.RED RZ, [R2+URZ], R5 ;  /* 0x0000000502ffa9a7 */ /* 0x0003e200080004ff */
[----:B------:R-:W-:Y:S01]  /*3360*/  UIADD3 UR6, UPT, UPT, UR6, 0x1, URZ ;  /* 0x0000000106067890 */ /* 0x000fe2000fffe0ff */
[----:B------:R-:W-:-:S03]  /*3370*/  VIADD R3, R3, 0x1 ;  /* 0x0000000103037836 */ /* 0x000fc60000000000 */
[----:B------:R-:W-:Y:S02]  /*3380*/  UISETP.NE.AND UP0, UPT, UR6, 0x2, UPT ;  /* 0x000000020600788c */ /* 0x000fe4000bf05270 */
[----:B------:R-:W-:Y:S01]  /*3390*/  ISETP.NE.AND P0, PT, R3, 0x2, PT ;  /* 0x000000020300780c */ /* 0x000fe20003f05270 */
[----:B------:R-:W-:Y:S06]  /*33a0*/  UGETNEXTWORKID.BROADCAST [UR4], [UR5] ;  /* 0x00000000040073ca */ /* 0x000fec0008000100 */
[----:B------:R-:W-:Y:S02]  /*33b0*/  USEL UR4, URZ, 0x1, UP0 ;  /* 0x00000001ff047887 */ /* 0x000fe40008000000 */
[----:B------:R-:W-:-:S04]  /*33c0*/  USEL UR6, UR6, URZ, UP0 ;  /* 0x000000ff06067287 */ /* 0x000fc80008000000 */
[----:B------:R-:W-:Y:S02]  /*33d0*/  LOP3.LUT R12, R12, UR4, RZ, 0x3c, !PT ;  /* 0x000000040c0c7c12 */ /* 0x000fe4000f8e3cff */
[----:B-1----:R-:W-:-:S04]  /*33e0*/  SHF.L.U32 R5, R9, 0x1f, RZ ;  /* 0x0000001f09057819 */ /* 0x002fc800000006ff */
[----:B------:R-:W1:Y:S02]  /*33f0*/  SYNCS.PHASECHK.TRANS64.TRYWAIT P1, [R0+URZ+0x150], R5 ;  /* 0x00015005000075a7 */ /* 0x000e6400080211ff */
[----:B-1----:R-:W-:Y:S05]  /*3400*/  @!P1 BRA `(.L_x_64) ;  /* 0x0000005000cc9947 */ /* 0x002fea0003800000 */
.L_x_186:
[----:B------:R-:W-:Y:S01]  /*3410*/  LEA R4, R11, UR37, 0x4 ;  /* 0x000000250b047c11 */ /* 0x000fe2000f8e20ff */
[----:B-1----:R-:W-:Y:S01]  /*3420*/  VIADD R0, R0, 0x160 ;  /* 0x0000016000007836 */ /* 0x002fe20000000000 */
[----:B------:R-:W-:Y:S01]  /*3430*/  SEL R3, R3, RZ, P0 ;  /* 0x000000ff03037207 */ /* 0x000fe20000000000 */
[----:B------:R-:W-:-:S03]  /*3440*/  VIADD R11, R11, 0x1 ;  /* 0x000000010b0b7836 */ /* 0x000fc60000000000 */
[----:B------:R-:W1:Y:S01]  /*3450*/  LDS.128 R4, [R4+0x1e0] ;  /* 0x0001e00004047984 */ /* 0x000e620000000c00 */
[----:B------:R-:W-:Y:S02]  /*3460*/  PRMT R0, RZ, 0x654, R0 ;  /* 0x00000654ff007816 */ /* 0x000fe40000000000 */
[C---:B------:R-:W-:Y:S01]  /*3470*/  ISETP.NE.AND P1, PT, R11.reuse, 0x2, PT ;  /* 0x000000020b00780c */ /* 0x040fe20003f25270 */
[----:B------:R-:W-:Y:S01]  /*3480*/  @!PT LDS RZ, [RZ] ;  /* 0x00000000fffff984 */ /* 0x000fe20000000800 */
[----:B------:R-:W-:Y:S01]  /*3490*/  @!PT LDS RZ, [RZ] ;  /* 0x00000000fffff984 */ /* 0x000fe20000000800 */
[----:B------:R-:W-:Y:S01]  /*34a0*/  @!PT LDS RZ, [RZ] ;  /* 0x00000000fffff984 */ /* 0x000fe20000000800 */
[----:B------:R-:W-:Y:S01]  /*34b0*/  @!PT LDS RZ, [RZ] ;  /* 0x00000000fffff984 */ /* 0x000fe20000000800 */
[----:B------:R2:W-:Y:S06]  /*34c0*/  MEMBAR.ALL.CTA ;  /* 0x0000000000007992 */ /* 0x0005ec0000008000 */
[----:B--2---:R-:W2:Y:S01]  /*34d0*/  FENCE.VIEW.ASYNC.S ;  /* 0x00000000000073c6 */ /* 0x004ea20000000000 */
[----:B------:R-:W-:Y:S01]  /*34e0*/  SEL R11, R11, RZ, P1 ;  /* 0x000000ff0b0b7207 */ /* 0x000fe20000800000 */
[----:B--2---:R2:W-:Y:S01]  /*34f0*/  SYNCS.ARRIVE.TRANS64.RED.A1T0 RZ, [R0+URZ], RZ ;  /* 0x000000ff00ff79a7 */ /* 0x0045e200081004ff */
[----:B-1----:R-:W-:-:S02]  /*3500*/  LOP3.LUT P3, RZ, R6, 0x1, RZ, 0xc0, !PT ;  /* 0x0000000106ff7812 */ /* 0x002fc4000786c0ff */
[----:B------:R-:W-:-:S04]  /*3510*/  SEL R5, RZ, 0x1, P0 ;  /* 0x00000001ff057807 */ /* 0x000fc80000000000 */
[----:B------:R-:W-:Y:S02]  /*3520*/  LOP3.LUT R8, R8, R5, RZ, 0x3c, !PT ;  /* 0x0000000508087212 */ /* 0x000fe400078e3cff */
[----:B--2---:R-:W-:-:S04]  /*3530*/  SEL R0, RZ, 0x1, P1 ;  /* 0x00000001ff007807 */ /* 0x004fc80000800000 */
[----:B------:R-:W-:Y:S01]  /*3540*/  LOP3.LUT R9, R9, R0, RZ, 0x3c, !PT ;  /* 0x0000000009097212 */ /* 0x000fe200078e3cff */
[----:B------:R-:W-:Y:S06]  /*3550*/  @P3 BRA `(.L_x_65) ;  /* 0xfffffffc002c3947 */ /* 0x000fec000383ffff */
[----:B------:R-:W-:Y:S01]  /*3560*/  ULEA UR5, UR6, UR37, 0x3 ;  /* 0x0000002506057291 */ /* 0x000fe2000f8e18ff */
[----:B------:R-:W-:-:S08]  /*3570*/  SHF.L.U32 R3, R12, 0x1f, RZ ;  /* 0x0000001f0c037819 */ /* 0x000fd000000006ff */
[----:B------:R-:W1:Y:S02]  /*3580*/  SYNCS.PHASECHK.TRANS64 P0, [UR5+0x160], R3 ;  /* 0x00016003ff0075a7 */ /* 0x000e640008001005 */
[----:B-1----:R-:W-:Y:S05]  /*3590*/  @P0 BRA `(.L_x_66) ;  /* 0x0000000000080947 */ /* 0x002fea0003800000 */
[----:B------:R-:W1:Y:S02]  /*35a0*/  SYNCS.PHASECHK.TRANS64.TRYWAIT P0, [UR5+0x160], R3 ;  /* 0x00016003ff0075a7 */ /* 0x000e640008001105 */
[----:B-1----:R-:W-:Y:S05]  /*35b0*/  @!P0 BRA `(.L_x_67) ;  /* 0x0000005000748947 */ /* 0x002fea0003800000 */
.L_x_66:
[----:B------:R-:W-:-:S04]  /*35c0*/  UIADD3 UR4, UPT, UPT, UR6, 0x1, URZ ;  /* 0x0000000106047890 */ /* 0x000fc8000fffe0ff */
[----:B------:R-:W-:-:S04]  /*35d0*/  UISETP.NE.AND UP0, UPT, UR4, 0x2, UPT ;  /* 0x000000020400788c */ /* 0x000fc8000bf05270 */
[----:B------:R-:W-:Y:S02]  /*35e0*/  USEL UR7, URZ, 0x1, UP0 ;  /* 0x00000001ff077887 */ /* 0x000fe40008000000 */
[----:B------:R-:W-:-:S04]  /*35f0*/  USEL UR4, UR4, URZ, UP0 ;  /* 0x000000ff04047287 */ /* 0x000fc80008000000 */
[----:B------:R-:W-:Y:S01]  /*3600*/  ULEA UR4, UR4, UR37, 0x3 ;  /* 0x0000002504047291 */ /* 0x000fe2000f8e18ff */
[----:B-1----:R-:W-:-:S04]  /*3610*/  LOP3.LUT R3, R12, UR7, RZ, 0x3c, !PT ;  /* 0x000000070c037c12 */ /* 0x002fc8000f8e3cff */
[----:B------:R-:W-:-:S04]  /*3620*/  SHF.L.U32 R0, R3, 0x1f, RZ ;  /* 0x0000001f03007819 */ /* 0x000fc800000006ff */
[----:B------:R-:W1:Y:S02]  /*3630*/  SYNCS.PHASECHK.TRANS64 P0, [UR4+0x160], R0 ;  /* 0x00016000ff0075a7 */ /* 0x000e640008001004 */
[----:B-1----:R-:W-:Y:S05]  /*3640*/  @P0 EXIT ;  /* 0x000000000000094d */ /* 0x002fea0003800000 */
[----:B------:R-:W-:Y:S02]  /*3650*/  SHF.L.U32 R3, R3, 0x1f, RZ ;  /* 0x0000001f03037819 */ /* 0x000fe400000006ff */
[----:B------:R-:W-:-:S07]  /*3660*/  MOV R0, UR4 ;  /* 0x0000000400007c02 */ /* 0x000fce0008000f00 */
.L_x_68:
[----:B-1----:R1:W2:Y:S02]  /*3670*/  SYNCS.PHASECHK.TRANS64.TRYWAIT P0, [R0+URZ+0x160], R3 ;  /* 0x00016003000075a7 */ /* 0x0022a400080011ff */
[----:B--2---:R-:W-:Y:S05]  /*3680*/  @!P0 NANOSLEEP.SYNCS 0x989680 ;  /* 0x009896800000895d */ /* 0x004fea0003900000 */
[----:B------:R-:W2:Y:S02]  /*3690*/  @!P0 SYNCS.PHASECHK.TRANS64 P0, [R0+URZ+0x160], R3 ;  /* 0x00016003000085a7 */ /* 0x000ea400080010ff */
[----:B--2---:R-:W-:Y:S05]  /*36a0*/  @P0 EXIT ;  /* 0x000000000000094d */ /* 0x004fea0003800000 */
[----:B------:R-:W-:Y:S05]  /*36b0*/  BRA `(.L_x_68) ;  /* 0xfffffffc00ec7947 */ /* 0x000fea000383ffff */
.L_x_61:
[----:B------:R-:W-:Y:S05]  /*36c0*/  BRA.U UP4, `(.L_x_69) ;  /* 0x0000001104d87547 */ /* 0x000fea000b800000 */
[----:B------:R-:W-:Y:S01]  /*36d0*/  UMOV UR6, 0x40 ;  /* 0x0000004000067882 */ /* 0x000fe20000000000 */
[----:B------:R-:W-:Y:S01]  /*36e0*/  NOP ;  /* 0x0000000000007918 */ /* 0x000fe20000000000 */
[----:B------:R-:W-:Y:S01]  /*36f0*/  ULEA UR6, UR37, UR6, 0x18 ;  /* 0x0000000625067291 */ /* 0x000fe2000f8ec0ff */
[----:B------:R-:W-:Y:S02]  /*3700*/  UMOV UR7, 0x400 ;  /* 0x0000040000077882 */ /* 0x000fe40000000000 */
[----:B------:R-:W-:-:S06]  /*3710*/  ULEA UR37, UR37, UR7, 0x18 ;  /* 0x0000000725257291 */ /* 0x000fcc000f8ec0ff */
[----:B------:R-:W1:Y:S02]  /*3720*/  LDS.U8 R2, [UR6+0x1c] ;  /* 0x00001c06ff027984 */ /* 0x000e640008000000 */
[----:B-1----:R-:W-:-:S13]  /*3730*/  ISETP.NE.AND P0, PT, R2, RZ, PT ;  /* 0x000000ff0200720c */ /* 0x002fda0003f05270 */
[----:B------:R-:W-:Y:S05]  /*3740*/  @P0 BRA `(.L_x_70) ;  /* 0x0000000400080947 */ /* 0x000fea0003800000 */
[----:B------:R-:W-:Y:S02]  /*3750*/  UISETP.NE.U32.AND UP0, UPT, UR5, 0x1, UPT ;  /* 0x000000010500788c */ /* 0x000fe4000bf05070 */
[----:B------:R-:W-:-:S07]  /*3760*/  UIADD3 UR8, UPT, UPT, UR6, 0x8, URZ ;  /* 0x0000000806087890 */ /* 0x000fce000fffe0ff */
[----:B------:R-:W-:Y:S05]  /*3770*/  BRA.U !UP0, `(.L_x_71) ;  /* 0x00000001089c7547 */ /* 0x000fea000b800000 */
[----:B------:R-:W-:Y:S01]  /*3780*/  ELECT P0, URZ, PT ;  /* 0x0000000000ff782f */ /* 0x000fe20003800000 */
[----:B------:R-:W-:-:S12]  /*3790*/  BSSY B0, `(.L_x_71) ;  /* 0x0000025000007945 */ /* 0x000fd80003800000 */
[----:B------:R-:W-:Y:S05]  /*37a0*/  @!P0 BRA `(.L_x_72) ;  /* 0x00000000008c8947 */ /* 0x000fea0003800000 */
[----:B------:R-:W-:-:S05]  /*37b0*/  UMOV UR7, 0x10 ;  /* 0x0000001000077882 */ /* 0x000fca0000000000 */
[----:B------:R-:W-:Y:S04]  /*37c0*/  DEPBAR.LE SB1, 0x36 ;  /* 0x00009d800000791a */ /* 0x000fe80000000000 */
[----:B------:R-:W1:Y:S02]  /*37d0*/  UTCATOMSWS.2CTA.FIND_AND_SET.ALIGN UP1, UR7, UR7 ;  /* 0x00000007000775e3 */ /* 0x000e640008220800 */
[----:B-1----:R-:W-:Y:S01]  /*37e0*/  MOV R11, UR7 ;  /* 0x00000007000b7c02 */ /* 0x002fe20008000f00 */
[----:B------:R-:W-:Y:S06]  /*37f0*/  BRA.U UP1, `(.L_x_73) ;  /* 0x0000000101187547 */ /* 0x000fec000b800000 */
.L_x_74:
[----:B------:R-:W-:Y:S05]  /*3800*/  NANOSLEEP 0x64 ;  /* 0x000000640000795d */ /* 0x000fea0003800000 */
[----:B------:R-:W-:-:S05]  /*3810*/  UMOV UR7, 0x10 ;  /* 0x0000001000077882 */ /* 0x000fca0000000000 */
[----:B------:R-:W-:Y:S04]  /*3820*/  DEPBAR.LE SB1, 0x36 ;  /* 0x00009d800000791a */ /* 0x000fe80000000000 */
[----:B------:R-:W1:Y:S02]  /*3830*/  UTCATOMSWS.2CTA.FIND_AND_SET.ALIGN UP1, UR7, UR7 ;  /* 0x00000007000775e3 */ /* 0x000e640008220800 */
[----:B-1----:R-:W-:Y:S01]  /*3840*/  MOV R11, UR7 ;  /* 0x00000007000b7c02 */ /* 0x002fe20008000f00 */
[----:B------:R-:W-:Y:S05]  /*3850*/  BRA.U !UP1, `(.L_x_74) ;  /* 0xfffffffd09e87547 */ /* 0x000fea000b83ffff */
.L_x_73:
[----:B------:R-:W1:Y:S01]  /*3860*/  LDS R5, [UR6+0x10] ;  /* 0x00001006ff057984 */ /* 0x000e620008000800 */
[----:B------:R-:W-:Y:S01]  /*3870*/  IMAD.U32 R3, RZ, RZ, UR37 ;  /* 0x00000025ff037e24 */ /* 0x000fe2000f8e00ff */
[----:B------:R-:W-:-:S03]  /*3880*/  MOV R2, UR4 ;  /* 0x0000000400027c02 */ /* 0x000fc60008000f00 */
[----:B------:R-:W-:Y:S01]  /*3890*/  VIADD R3, R3, 0x200 ;  /* 0x0000020003037836 */ /* 0x000fe20000000000 */
[----:B-1----:R-:W-:-:S04]  /*38a0*/  SHF.L.U32 R5, R5, 0x1f, RZ ;  /* 0x0000001f05057819 */ /* 0x002fc800000006ff */
[----:B------:R-:W1:Y:S02]  /*38b0*/  SYNCS.PHASECHK.TRANS64.TRYWAIT P0, [UR6+0x8], R5 ;  /* 0x00000805ff0075a7 */ /* 0x000e640008001106 */
[----:B-1----:R-:W-:Y:S05]  /*38c0*/  @P0 BRA `(.L_x_75) ;  /* 0x0000000000080947 */ /* 0x002fea0003800000 */
[----:B------:R-:W1:Y:S02]  /*38d0*/  SYNCS.PHASECHK.TRANS64.TRYWAIT P0, [UR6+0x8], R5 ;  /* 0x00000805ff0075a7 */ /* 0x000e640008001106 */
[----:B-1----:R-:W-:Y:S05]  /*38e0*/  @!P0 BRA `(.L_x_76) ;  /* 0x0000004c00c08947 */ /* 0x002fea0003800000 */
.L_x_75:
[----:B-1----:R-:W-:Y:S01]  /*38f0*/  HFMA2 R4, -RZ, RZ, 0, 5.9604644775390625e-08 ;  /* 0x00000001ff047431 */ /* 0x002fe200000001ff */
[----:B------:R-:W-:Y:S01]  /*3900*/  UPRMT UR7, UR4, 0x654, UR8 ;  /* 0x0000065404077896 */ /* 0x000fe20008000008 */
[----:B------:R-:W-:Y:S01]  /*3910*/  IMAD.MOV.U32 R6, RZ, RZ, 0xffff ;  /* 0x0000ffffff067424 */ /* 0x000fe200078e00ff */
[----:B------:R-:W-:Y:S01]  /*3920*/  PRMT R2, R2, 0x654, R3 ;  /* 0x0000065402027816 */ /* 0x000fe20000000003 */
[----:B------:R-:W-:Y:S02]  /*3930*/  IMAD.MOV.U32 R5, RZ, RZ, 0x4 ;  /* 0x00000004ff057424 */ /* 0x000fe400078e00ff */
[----:B------:R-:W-:Y:S01]  /*3940*/  IMAD.SHL.U32 R9, R11, 0x20, RZ ;  /* 0x000000200b097824 */ /* 0x000fe200078e00ff */
[----:B------:R-:W-:Y:S02]  /*3950*/  MOV R3, UR7 ;  /* 0x0000000700037c02 */ /* 0x000fe40008000f00 */
[-C--:B------:R-:W-:Y:S01]  /*3960*/  SHF.L.U32 R7, R6, R11.reuse, RZ ;  /* 0x0000000b06077219 */ /* 0x080fe200000006ff */
[----:B------:R1:W-:Y:S01]  /*3970*/  SYNCS.ARRIVE.TRANS64.RED RZ, [UR7], R5 ;  /* 0x00000005ffff79a7 */ /* 0x0003e20008000407 */
[----:B------:R-:W-:Y:S01]  /*3980*/  SHF.L.U32 R6, R4, R11, RZ ;  /* 0x0000000b04067219 */ /* 0x000fe200000006ff */
[----:B------:R1:W-:Y:S04]  /*3990*/  STS [UR37+0x200], R9 ;  /* 0x00020009ff007988 */ /* 0x0003e80008000825 */
[----:B------:R1:W-:Y:S04]  /*39a0*/  STAS [R2.64], R11 ;  /* 0x0000000b02007dbd */ /* 0x0003e8000c0008ff */
[----:B------:R1:W-:Y:S04]  /*39b0*/  ATOMS.OR RZ, [UR6+0x14], R7 ;  /* 0x00001407ffff798c */ /* 0x0003e8000b000006 */
[----:B------:R1:W-:Y:S04]  /*39c0*/  ATOMS.OR RZ, [UR6+0x18], R6 ;  /* 0x00001806ffff798c */ /* 0x0003e8000b000006 */
[----:B------:R1:W-:Y:S02]  /*39d0*/  ATOMS.XOR RZ, [UR6+0x10], R4 ;  /* 0x00001004ffff798c */ /* 0x0003e4000b800006 */
.L_x_72:
[----:B------:R-:W-:Y:S05]  /*39e0*/  BSYNC B0 ;  /* 0x0000000000007941 */ /* 0x000fea0003800000 */
.L_x_71:
[----:B------:R-:W-:Y:S05]  /*39f0*/  BRA.U UP0, `(.L_x_77) ;  /* 0x00000001006c7547 */ /* 0x000fea000b800000 */
[----:B------:R-:W-:-:S03]  /*3a00*/  UMOV UR7, 0xffffffff ;  /* 0xffffffff00077882 */ /* 0x000fc60000000000 */
[----:B------:R-:W-:Y:S05]  /*3a10*/  BRA.DIV UR7, `(.L_x_78) ;  /* 0x0000004e078c7947 */ /* 0x000fea000b800000 */
[----:B------:R-:W-:-:S13]  /*3a20*/  ELECT P6, URZ, PT ;  /* 0x0000000000ff782f */ /* 0x000fda00038c0000 */
.L_x_190:
[----:B------:R-:W-:Y:S05]  /*3a30*/  @!P6 BRA `(.L_x_77) ;  /* 0x00000000005ce947 */ /* 0x000fea0003800000 */
[----:B-1----:R-:W1:Y:S02]  /*3a40*/  LDS R3, [UR6+0x10] ;  /* 0x00001006ff037984 */ /* 0x002e640008000800 */
[----:B-1----:R-:W-:-:S04]  /*3a50*/  SHF.L.U32 R3, R3, 0x1f, RZ ;  /* 0x0000001f03037819 */ /* 0x002fc800000006ff */
[----:B------:R-:W1:Y:S02]  /*3a60*/  SYNCS.PHASECHK.TRANS64.TRYWAIT P0, [UR6+0x8], R3 ;  /* 0x00000803ff0075a7 */ /* 0x000e640008001106 */
[----:B-1----:R-:W-:Y:S05]  /*3a70*/  @P0 BRA `(.L_x_79) ;  /* 0x0000000000080947 */ /* 0x002fea0003800000 */
[----:B------:R-:W1:Y:S02]  /*3a80*/  SYNCS.PHASECHK.TRANS64.TRYWAIT P0, [UR6+0x8], R3 ;  /* 0x00000803ff0075a7 */ /* 0x000e640008001106 */
[----:B-1----:R-:W-:Y:S05]  /*3a90*/  @!P0 BRA `(.L_x_80) ;  /* 0x0000004c008c8947 */ /* 0x002fea0003800000 */
.L_x_79:
[----:B------:R-:W2:Y:S01]  /*3aa0*/  LDS R5, [UR37+0x200] ;  /* 0x00020025ff057984 */ /* 0x000ea20008000800 */
[----:B-1----:R-:W-:Y:S02]  /*3ab0*/  HFMA2 R2, -RZ, RZ, 0, 5.9604644775390625e-08 ;  /* 0x00000001ff027431 */ /* 0x002fe400000001ff */
[----:B------:R-:W-:Y:S01]  /*3ac0*/  IMAD.MOV.U32 R3, RZ, RZ, 0xffff ;  /* 0x0000ffffff037424 */ /* 0x000fe200078e00ff */
[----:B------:R-:W-:Y:S01]  /*3ad0*/  UPRMT UR7, UR4, 0x654, UR8 ;  /* 0x0000065404077896 */ /* 0x000fe20008000008 */
[----:B--2---:R-:W-:-:S03]  /*3ae0*/  IMAD.SHL.U32 R4, R5, 0x20, RZ ;  /* 0x0000002005047824 */ /* 0x004fc600078e00ff */
[-C--:B------:R-:W-:Y:S02]  /*3af0*/  SHF.L.U32 R3, R3, R5.reuse, RZ ;  /* 0x0000000503037219 */ /* 0x080fe400000006ff */
[----:B------:R-:W-:Y:S01]  /*3b00*/  SHF.L.U32 R5, R2, R5, RZ ;  /* 0x0000000502057219 */ /* 0x000fe200000006ff */
[----:B------:R2:W-:Y:S04]  /*3b10*/  STS [UR37+0x200], R4 ;  /* 0x00020004ff007988 */ /* 0x0005e80008000825 */
[----:B------:R2:W-:Y:S04]  /*3b20*/  ATOMS.OR RZ, [UR6+0x14], R3 ;  /* 0x00001403ffff798c */ /* 0x0005e8000b000006 */
[----:B------:R2:W-:Y:S01]  /*3b30*/  ATOMS.OR RZ, [UR6+0x18], R5 ;  /* 0x00001805ffff798c */ /* 0x0005e2000b000006 */
[----:B------:R-:W-:Y:S03]  /*3b40*/  SYNCS.ARRIVE.TRANS64.RED.A1T0 RZ, [UR7], RZ ;  /* 0x000000ffffff79a7 */ /* 0x000fe60008100407 */
[----:B------:R2:W-:Y:S01]  /*3b50*/  ATOMS.XOR RZ, [UR6+0x10], R2 ;  /* 0x00001002ffff798c */ /* 0x0005e2000b800006 */
[----:B------:R-:W-:Y:S05]  /*3b60*/  BRA `(.L_x_77) ;  /* 0x0000000000107947 */ /* 0x000fea0003800000 */
.L_x_70:
[----:B------:R-:W-:-:S05]  /*3b70*/  MOV R2, 0xffffffff ;  /* 0xffffffff00027802 */ /* 0x000fca0000000f00 */
[----:B------:R1:W-:Y:S02]  /*3b80*/  STS [UR37+0x200], R2 ;  /* 0x00020002ff007988 */ /* 0x0003e40008000825 */
[----:B-1----:R-:W-:Y:S02]  /*3b90*/  MOV R2, 0x3bb0 ;  /* 0x00003bb000027802 */ /* 0x002fe40000000f00 */
[----:B-----5:R-:W-:Y:S05]  /*3ba0*/  CALL.REL.NOINC `($__internal_1_$__cuda_sm10x_tcgen05_guardrail_trap_phase_invalid_during_alloc) ;  /* 0x0000005000ec7944 */ /* 0x020fea0003c00000 */
.L_x_77:
[----:B------:R-:W-:Y:S05]  /*3bb0*/  WARPSYNC.ALL ;  /* 0x0000000000007948 */ /* 0x000fea0003800000 */
[----:B------:R-:W3:Y:S01]  /*3bc0*/  S2UR UR7, SR_CgaCtaId ;  /* 0x00000000000779c3 */ /* 0x000ee20000008800 */
[----:B------:R-:W-:Y:S01]  /*3bd0*/  UMOV UR6, 0x400 ;  /* 0x0000040000067882 */ /* 0x000fe20000000000 */
[----:B------:R-:W-:-:S06]  /*3be0*/  NOP ;  /* 0x0000000000007918 */ /* 0x000fcc0000000000 */
[----:B------:R-:W-:Y:S06]  /*3bf0*/  BAR.ARV 0x6, 0xa0 ;  /* 0x0182800000007b1d */ /* 0x000fec0000002000 */
[----:B------:R-:W4:Y:S01]  /*3c00*/  LDCU UR8, c[0x0][0x38c] ;  /* 0x00007180ff0877ac */ /* 0x000f220008000800 */
[----:B------:R-:W-:Y:S01]  /*3c10*/  LOP3.LUT R0, R0, 0xffff, RZ, 0xc0, !PT ;  /* 0x0000ffff00007812 */ /* 0x000fe200078ec0ff */
[----:B-1----:R-:W-:Y:S01]  /*3c20*/  IMAD.MOV.U32 R9, RZ, RZ, 0x1 ;  /* 0x00000001ff097424 */ /* 0x002fe200078e00ff */
[----:B------:R-:W-:Y:S01]  /*3c30*/  LOP3.LUT R8, R8, 0xffff, RZ, 0xc0, !PT ;  /* 0x0000ffff08087812 */ /* 0x000fe200078ec0ff */
[----:B------:R-:W-:Y:S01]  /*3c40*/  UMOV UR19, URZ ;  /* 0x000000ff00137c82 */ /* 0x000fe20008000000 */
[----:B------:R-:W-:Y:S01]  /*3c50*/  R2UR UR11, R0 ;  /* 0x00000000000b72ca */ /* 0x000fe200000e0000 */
[----:B------:R-:W-:Y:S01]  /*3c60*/  UMOV UR18, URZ ;  /* 0x000000ff00127c82 */ /* 0x000fe20008000000 */
[----:B------:R-:W-:Y:S01]  /*3c70*/  R2UR UR12, R8 ;  /* 0x00000000080c72ca */ /* 0x000fe200000e0000 */
[----:B------:R-:W-:Y:S01]  /*3c80*/  IMAD.MOV.U32 R8, RZ, RZ, RZ ;  /* 0x000000ffff087224 */ /* 0x000fe200078e00ff */
[----:B------:R-:W-:Y:S01]  /*3c90*/  UMOV UR17, URZ ;  /* 0x000000ff00117c82 */ /* 0x000fe20008000000 */
[----:B---3--:R-:W-:-:S02]  /*3ca0*/  ULEA UR7, UR7, UR6, 0x18 ;  /* 0x0000000607077291 */ /* 0x008fc4000f8ec0ff */
[----:B------:R-:W-:Y:S02]  /*3cb0*/  UISETP.NE.AND UP2, UPT, UR5, URZ, UPT ;  /* 0x000000ff0500728c */ /* 0x000fe4000bf45270 */
[----:B------:R-:W-:Y:S02]  /*3cc0*/  UIADD3 UR13, UPT, UPT, UR7, 0x3400, URZ ;  /* 0x00003400070d7890 */ /* 0x000fe4000fffe0ff */
[----:B------:R-:W-:Y:S02]  /*3cd0*/  UIADD3 UR14, UPT, UPT, UR7, 0x25400, URZ ;  /* 0x00025400070e7890 */ /* 0x000fe4000fffe0ff */
[----:B----4-:R-:W-:Y:S01]  /*3ce0*/  UIADD3 UR8, UPT, UPT, UR8, 0x3f, URZ ;  /* 0x0000003f08087890 */ /* 0x010fe2000fffe0ff */
[----:B--2---:R-:W1:Y:S01]  /*3cf0*/  LDS R2, [UR7+0x200] ;  /* 0x00020007ff027984 */ /* 0x004e620008000800 */
[----:B------:R-:W-:Y:S02]  /*3d00*/  USHF.R.U32.HI UR13, URZ, 0x4, UR13 ;  /* 0x00000004ff0d7899 */ /* 0x000fe4000801160d */
[----:B------:R-:W-:-:S02]  /*3d10*/  USHF.R.S32.HI UR6, URZ, 0x1f, UR8 ;  /* 0x0000001fff067899 */ /* 0x000fc40008011408 */
[----:B------:R-:W-:Y:S02]  /*3d20*/  USHF.R.U32.HI UR14, URZ, 0x4, UR14 ;  /* 0x00000004ff0e7899 */ /* 0x000fe4000801160e */
[----:B------:R-:W-:Y:S02]  /*3d30*/  ULEA.HI UR6, UR6, UR8, URZ, 0x6 ;  /* 0x0000000806067291 */ /* 0x000fe4000f8f30ff */
[----:B------:R-:W-:Y:S02]  /*3d40*/  ULOP3.LUT UR13, UR13, 0x3fff, URZ, 0xc0, !UPT ;  /* 0x00003fff0d0d7892 */ /* 0x000fe4000f8ec0ff */
[----:B------:R-:W-:Y:S02]  /*3d50*/  USHF.R.S32.HI UR6, URZ, 0x6, UR6 ;  /* 0x00000006ff067899 */ /* 0x000fe40008011406 */
[----:B------:R-:W-:Y:S02]  /*3d60*/  ULOP3.LUT UR14, UR14, 0x3fff, URZ, 0xc0, !UPT ;  /* 0x00003fff0e0e7892 */ /* 0x000fe4000f8ec0ff */
[----:B------:R-:W-:Y:S01]  /*3d70*/  UISETP.LT.AND UP0, UPT, UR6, 0x1, UPT ;  /* 0x000000010600788c */ /* 0x000fe2000bf01270 */
[----:B------:R-:W-:Y:S01]  /*3d80*/  UMOV UR28, 0x0 ;  /* 0x00000000001c7882 */ /* 0x000fe20000000000 */
[----:B------:R-:W-:Y:S01]  /*3d90*/  UMOV UR29, 0x8100010 ;  /* 0x08100010001d7882 */ /* 0x000fe20000000000 */
[----:B------:R-:W-:-:S02]  /*3da0*/  ULOP3.LUT UR13, UR13, 0x10000, URZ, 0xfc, !UPT ;  /* 0x000100000d0d7892 */ /* 0x000fc4000f8efcff */
[----:B------:R-:W-:Y:S02]  /*3db0*/  ULOP3.LUT UR14, UR14, 0x10000, URZ, 0xfc, !UPT ;  /* 0x000100000e0e7892 */ /* 0x000fe4000f8efcff */
[----:B------:R-:W-:Y:S01]  /*3dc0*/  USEL UR20, UR6, 0x1, !UP0 ;  /* 0x0000000106147887 */ /* 0x000fe2000c000000 */
[----:B------:R-:W-:Y:S01]  /*3dd0*/  UMOV UR26, 0x0 ;  /* 0x00000000001a7882 */ /* 0x000fe20000000000 */
[----:B------:R-:W-:Y:S01]  /*3de0*/  UMOV UR27, 0x8100010 ;  /* 0x08100010001b7882 */ /* 0x000fe20000000000 */
[----:B------:R-:W-:Y:S01]  /*3df0*/  UMOV UR24, 0x0 ;  /* 0x0000000000187882 */ /* 0x000fe20000000000 */
[----:B------:R-:W-:Y:S01]  /*3e00*/  UMOV UR25, 0x8100010 ;  /* 0x0810001000197882 */ /* 0x000fe20000000000 */
[----:B------:R-:W-:Y:S01]  /*3e10*/  UMOV UR22, 0x0 ;  /* 0x0000000000167882 */ /* 0x000fe20000000000 */
[----:B------:R-:W-:Y:S01]  /*3e20*/  UMOV UR23, 0x8100010 ;  /* 0x0810001000177882 */ /* 0x000fe20000000000 */
[----:B-1----:R-:W-:Y:S02]  /*3e30*/  R2UR UR21, R2 ;  /* 0x00000000021572ca */ /* 0x002fe400000e0000 */
[----:B------:R-:W-:-:S13]  /*3e40*/  CS2R R2, SRZ ;  /* 0x0000000000027805 */ /* 0x000fda000001ff00 */
.L_x_88:
[C---:B------:R-:W-:Y:S02]  /*3e50*/  LEA R0, R8.reuse, UR7, 0x3 ;  /* 0x0000000708007c11 */ /* 0x040fe4000f8e18ff */
[----:B------:R-:W-:Y:S02]  /*3e60*/  SHF.L.U32 R5, R3, 0x1f, RZ ;  /* 0x0000001f03057819 */ /* 0x000fe400000006ff */
[----:B------:R-:W-:Y:S02]  /*3e70*/  LEA R4, R8, UR7, 0x4 ;  /* 0x0000000708047c11 */ /* 0x000fe4000f8e20ff */
[----:B------:R-:W1:Y:S02]  /*3e80*/  SYNCS.PHASECHK.TRANS64.TRYWAIT P0, [R0+URZ+0x150], R5 ;  /* 0x00015005000075a7 */ /* 0x000e6400080011ff */
[----:B-1-34-:R-:W-:Y:S05]  /*3e90*/  @!P0 BRA `(.L_x_81) ;  /* 0x0000004800a48947 */ /* 0x01afea0003800000 */
.L_x_191:
[----:B-1----:R-:W1:Y:S01]  /*3ea0*/  LDS.128 R4, [R4+0x1e0] ;  /* 0x0001e00004047984 */ /* 0x002e620000000c00 */
[----:B------:R-:W-:Y:S02]  /*3eb0*/  VIADD R0, R0, 0x160 ;  /* 0x0000016000007836 */ /* 0x000fe40000000000 */
[----:B------:R-:W-:Y:S01]  /*3ec0*/  VIADD R8, R8, 0x1 ;  /* 0x0000000108087836 */ /* 0x000fe20000000000 */
[----:B------:R-:W-:Y:S01]  /*3ed0*/  @!PT LDS RZ, [RZ] ;  /* 0x00000000fffff984 */ /* 0x000fe20000000800 */
[----:B------:R-:W-:Y:S01]  /*3ee0*/  @!PT LDS RZ, [RZ] ;  /* 0x00000000fffff984 */ /* 0x000fe20000000800 */
[----:B------:R-:W-:Y:S01]  /*3ef0*/  @!PT LDS RZ, [RZ] ;  /* 0x00000000fffff984 */ /* 0x000fe20000000800 */
[----:B------:R-:W-:Y:S01]  /*3f00*/  @!PT LDS RZ, [RZ] ;  /* 0x00000000fffff984 */ /* 0x000fe20000000800 */
[----:B------:R2:W-:Y:S06]  /*3f10*/  MEMBAR.ALL.CTA ;  /* 0x0000000000007992 */ /* 0x0005ec0000008000 */
[----:B--2---:R-:W2:Y:S01]  /*3f20*/  FENCE.VIEW.ASYNC.S ;  /* 0x00000000000073c6 */ /* 0x004ea20000000000 */
[----:B------:R-:W-:-:S04]  /*3f30*/  PRMT R0, RZ, 0x654, R0 ;  /* 0x00000654ff007816 */ /* 0x000fc80000000000 */
[----:B--2---:R2:W-:Y:S01]  /*3f40*/  SYNCS.ARRIVE.TRANS64.RED.A1T0 RZ, [R0+URZ], RZ ;  /* 0x000000ff00ff79a7 */ /* 0x0045e200081004ff */
[----:B-1----:R-:W-:Y:S01]  /*3f50*/  LOP3.LUT P1, RZ, R6, 0x1, RZ, 0xc0, !PT ;  /* 0x0000000106ff7812 */ /* 0x002fe2000782c0ff */
[----:B--2---:R-:W-:-:S12]  /*3f60*/  BRA.U UP2, `(.L_x_82) ;  /* 0x0000000502087547 */ /* 0x004fd8000b800000 */
[----:B------:R-:W1:Y:S01]  /*3f70*/  LDCU UR8, c[0x0][0x38c] ;  /* 0x00007180ff0877ac */ /* 0x000e620008000800 */
[----:B------:R-:W-:Y:S02]  /*3f80*/  PLOP3.LUT P2, PT, PT, PT, PT, 0x80, 0x8 ;  /* 0x000000000008781c */ /* 0x000fe40003f4f070 */
[----:B------:R-:W-:Y:S01]  /*3f90*/  SHF.L.U32 R5, R9, 0x1f, RZ ;  /* 0x0000001f09057819 */ /* 0x000fe200000006ff */
[----:B------:R-:W-:Y:S02]  /*3fa0*/  ULEA UR9, UR19, UR7, 0x3 ;  /* 0x0000000713097291 */ /* 0x000fe4000f8e18ff */
[----:B------:R-:W-:Y:S02]  /*3fb0*/  ULEA UR10, UR19, UR21, 0x5 ;  /* 0x00000015130a7291 */ /* 0x000fe4000f8e28ff */
[----:B-1----:R-:W-:-:S06]  /*3fc0*/  UISETP.GE.AND UP0, UPT, UR8, 0x1, UPT ;  /* 0x000000010800788c */ /* 0x002fcc000bf06270 */
[----:B------:R-:W-:-:S05]  /*3fd0*/  PLOP3.LUT P0, PT, PT, PT, UP0, 0x80, 0x8 ;  /* 0x000000000008781c */ /* 0x000fca0003f0f008 */
[----:B------:R-:W-:-:S08]  /*3fe0*/  @UP0 ULEA UR8, UR18, UR7, 0x3 ;  /* 0x0000000712080291 */ /* 0x000fd0000f8e18ff */
[----:B------:R-:W-:-:S04]  /*3ff0*/  @P0 SHF.L.U32 R0, R2, 0x1f, RZ ;  /* 0x0000001f02000819 */ /* 0x000fc800000006ff */
[----:B------:R1:W2:Y:S01]  /*4000*/  @P0 SYNCS.PHASECHK.TRANS64.TRYWAIT P2, [UR8], R0 ;  /* 0x00000000ff0005a7 */ /* 0x0002a20008041108 */
[----:B------:R-:W3:Y:S02]  /*4010*/  SYNCS.PHASECHK.TRANS64.TRYWAIT P0, [UR9+0x190], R5 ;  /* 0x00019005ff0075a7 */ /* 0x000ee40008001109 */
[----:B-123--:R-:W-:Y:S05]  /*4020*/  @!P0 BRA `(.L_x_83) ;  /* 0x0000004800548947 */ /* 0x00efea0003800000 */
.L_x_193:
[----:B------:R-:W-:Y:S01]  /*4030*/  UMOV UR16, UR17 ;  /* 0x0000001100107c82 */ /* 0x000fe20008000000 */
[----:B------:R-:W-:Y:S05]  /*4040*/  BRA.U !UP0, `(.L_x_84) ;  /* 0x0000000108c07547 */ /* 0x000fea000b800000 */
[----:B------:R-:W-:Y:S02]  /*4050*/  UIADD3 UR16, UPT, UPT, UR20, UR17, URZ ;  /* 0x0000001114107290 */ /* 0x000fe4000fffe0ff */
[----:B------:R-:W-:Y:S01]  /*4060*/  UPLOP3.LUT UP3, UPT, UPT, UPT, UPT, 0x40, 0x4 ;  /* 0x000000000004789c */ /* 0x000fe20003f6e870 */
[----:B------:R-:W-:Y:S01]  /*4070*/  UMOV UR15, UR6 ;  /* 0x00000006000f7c82 */ /* 0x000fe20008000000 */
[----:B------:R-:W-:-:S09]  /*4080*/  UMOV UR46, UR18 ;  /* 0x00000012002e7c82 */ /* 0x000fd20008000000 */
.L_x_87:
[----:B--2---:R-:W-:Y:S01]  /*4090*/  ULEA UR8, UR46, UR7, 0x3 ;  /* 0x000000072e087291 */ /* 0x004fe2000f8e18ff */
[----:B---3--:R-:W-:Y:S11]  /*40a0*/  @P2 BRA `(.L_x_85) ;  /* 0x00000000000c2947 */ /* 0x008ff60003800000 */
[----:B-1----:R-:W-:Y:S04]  /*40b0*/  SHF.L.U32 R5, R2, 0x1f, RZ ;  /* 0x0000001f02057819 */ /* 0x002fe800000006ff */
[----:B------:R-:W1:Y:S02]  /*40c0*/  SYNCS.PHASECHK.TRANS64.TRYWAIT P0, [UR8], R5 ;  /* 0x00000005ff0075a7 */ /* 0x000e640008001108 */
[----:B-1----:R-:W-:Y:S05]  /*40d0*/  @!P0 BRA `(.L_x_86) ;  /* 0x0000004800408947 */ /* 0x002fea0003800000 */
.L_x_85:
[----:B------:R-:W-:Y:S01]  /*40e0*/  UISETP.NE.AND UP0, UPT, UR15, 0x1, UPT ;  /* 0x000000010f00788c */ /* 0x000fe2000bf05270 */
[----:B------:R-:W-:Y:S01]  /*40f0*/  PLOP3.LUT P2, PT, PT, PT, PT, 0x80, 0x8 ;  /* 0x000000000008781c */ /* 0x000fe20003f4f070 */
[----:B------:R-:W-:Y:S02]  /*4100*/  UIADD3 UR18, UPT, UPT, UR46, 0x1, URZ ;  /* 0x000000012e127890 */ /* 0x000fe4000fffe0ff */
[----:B------:R-:W-:Y:S02]  /*4110*/  ULEA UR32, UR46, UR14, 0x8 ;  /* 0x0000000e2e207291 */ /* 0x000fe4000f8e40ff */
[----:B------:R-:W-:Y:S01]  /*4120*/  UISETP.NE.AND UP1, UPT, UR18, 0x11, UPT ;  /* 0x000000111200788c */ /* 0x000fe2000bf25270 */
[----:B------:R-:W-:Y:S01]  /*4130*/  PLOP3.LUT P0, PT, PT, PT, UP0, 0x80, 0x8 ;  /* 0x000000000008781c */ /* 0x000fe20003f0f008 */
[----:B------:R-:W-:Y:S02]  /*4140*/  UIADD3 UR44, UPT, UPT, UR32, 0x2, URZ ;  /* 0x00000002202c7890 */ /* 0x000fe4000fffe0ff */
[----:B------:R-:W-:Y:S02]  /*4150*/  USEL UR31, URZ, 0x1, UP1 ;  /* 0x00000001ff1f7887 */ /* 0x000fe40008800000 */
[----:B------:R-:W-:Y:S02]  /*4160*/  USEL UR18, UR18, URZ, UP1 ;  /* 0x000000ff12127287 */ /* 0x000fe40008800000 */
[----:B------:R-:W-:Y:S02]  /*4170*/  UIADD3 UR40, UPT, UPT, UR32, 0x4, URZ ;  /* 0x0000000420287890 */ /* 0x000fe4000fffe0ff */
[----:B------:R-:W-:Y:S01]  /*4180*/  @UP0 ULEA UR30, UR18, UR7, 0x3 ;  /* 0x00000007121e0291 */ /* 0x000fe2000f8e18ff */
[----:B------:R-:W-:Y:S01]  /*4190*/  LOP3.LUT R2, R2, UR31, RZ, 0x3c, !PT ;  /* 0x0000001f02027c12 */ /* 0x000fe2000f8e3cff */
[----:B------:R-:W-:Y:S02]  /*41a0*/  UIADD3 UR36, UPT, UPT, UR32, 0x6, URZ ;  /* 0x0000000620247890 */ /* 0x000fe4000fffe0ff */
[----:B------:R-:W-:Y:S01]  /*41b0*/  UIADD3 UR8, UPT, UPT, UR8, 0x88, URZ ;  /* 0x0000008808087890 */ /* 0x000fe2000fffe0ff */
[----:B-1----:R-:W-:Y:S01]  /*41c0*/  @P0 SHF.L.U32 R0, R2, 0x1f, RZ ;  /* 0x0000001f02000819 */ /* 0x002fe200000006ff */
[----:B------:R-:W-:Y:S02]  /*41d0*/  UIADD3 UR17, UPT, UPT, UR17, 0x1, URZ ;  /* 0x0000000111117890 */ /* 0x000fe4000fffe0ff */
[----:B------:R-:W-:Y:S01]  /*41e0*/  UIADD3 UR15, UPT, UPT, UR15, -0x1, URZ ;  /* 0xffffffff0f0f7890 */ /* 0x000fe2000fffe0ff */
[----:B------:R2:W3:Y:S01]  /*41f0*/  @P0 SYNCS.PHASECHK.TRANS64.TRYWAIT P2, [UR30], R0 ;  /* 0x00000000ff0005a7 */ /* 0x0004e2000804111e */
[----:B------:R-:W-:Y:S02]  /*4200*/  ULEA UR30, UR46, UR13, 0x9 ;  /* 0x0000000d2e1e7291 */ /* 0x000fe4000f8e48ff */
[----:B------:R-:W-:Y:S02]  /*4210*/  UISETP.NE.AND UP0, UPT, UR17, UR16, UPT ;  /* 0x000000101100728c */ /* 0x000fe4000bf05270 */
[----:B------:R-:W-:Y:S02]  /*4220*/  UIADD3 UR42, UPT, UPT, UR30, 0x2, URZ ;  /* 0x000000021e2a7890 */ /* 0x000fe4000fffe0ff */
[----:B------:R-:W-:Y:S02]  /*4230*/  UIADD3 UR38, UPT, UPT, UR30, 0x4, URZ ;  /* 0x000000041e267890 */ /* 0x000fe4000fffe0ff */
[----:B------:R-:W-:Y:S01]  /*4240*/  UIADD3 UR34, UPT, UPT, UR30, 0x6, URZ ;  /* 0x000000061e227890 */ /* 0x000fe2000fffe0ff */
[----:B------:R-:W-:Y:S01]  /*4250*/  UMOV UR33, 0x40004040 ;  /* 0x4000404000217882 */ /* 0x000fe20000000000 */
[----:B------:R-:W-:Y:S01]  /*4260*/  UMOV UR31, 0x40004040 ;  /* 0x40004040001f7882 */ /* 0x000fe20000000000 */
[----:B------:R-:W-:Y:S01]  /*4270*/  UMOV UR45, 0x40004040 ;  /* 0x40004040002d7882 */ /* 0x000fe20000000000 */
[----:B------:R2:W-:Y:S01]  /*4280*/  UTCHMMA.2CTA gdesc[UR30], gdesc[UR32], tmem[UR10], tmem[UR28], idesc[UR29], UP3 ;  /* 0x00ff1c201e0075ea */ /* 0x0005e20009a0000a */
[----:B------:R-:W-:Y:S01]  /*4290*/  UPLOP3.LUT UP3, UPT, UPT, UPT, UPT, 0x80, 0x8 ;  /* 0x000000000008789c */ /* 0x000fe20003f6f070 */
[----:B------:R-:W-:Y:S01]  /*42a0*/  UMOV UR43, 0x40004040 ;  /* 0x40004040002b7882 */ /* 0x000fe20000000000 */
[----:B------:R-:W-:Y:S01]  /*42b0*/  UMOV UR41, 0x40004040 ;  /* 0x4000404000297882 */ /* 0x000fe20000000000 */
[----:B------:R2:W-:Y:S01]  /*42c0*/  UTCHMMA.2CTA gdesc[UR42], gdesc[UR44], tmem[UR10], tmem[UR26], idesc[UR27], UPT ;  /* 0x00ff1a2c2a0075ea */ /* 0x0005e2000ba0000a */
[----:B------:R-:W-:Y:S01]  /*42d0*/  UMOV UR39, 0x40004040 ;  /* 0x4000404000277882 */ /* 0x000fe20000000000 */
[----:B------:R-:W-:Y:S01]  /*42e0*/  UMOV UR37, 0x40004040 ;  /* 0x4000404000257882 */ /* 0x000fe20000000000 */
[----:B------:R-:W-:Y:S01]  /*42f0*/  UMOV UR35, 0x40004040 ;  /* 0x4000404000237882 */ /* 0x000fe20000000000 */
[----:B------:R2:W-:Y:S01]  /*4300*/  UTCHMMA.2CTA gdesc[UR38], gdesc[UR40], tmem[UR10], tmem[UR24], idesc[UR25], UPT ;  /* 0x00ff1828260075ea */ /* 0x0005e2000ba0000a */
[----:B------:R2:W-:Y:S01]  /*4310*/  UTCHMMA.2CTA gdesc[UR34], gdesc[UR36], tmem[UR10], tmem[UR22], idesc[UR23], UPT ;  /* 0x00ff1624220075ea */ /* 0x0005e2000ba0000a */
[----:B------:R2:W-:Y:S01]  /*4320*/  UTCBAR.2CTA.MULTICAST [UR8], URZ, UR12 ;  /* 0x000000ff080073e9 */ /* 0x0005e2000820080c */
[----:B------:R-:W-:Y:S01]  /*4330*/  UMOV UR46, UR18 ;  /* 0x00000012002e7c82 */ /* 0x000fe20008000000 */
[----:B------:R-:W-:Y:S05]  /*4340*/  BRA.U UP0, `(.L_x_87) ;  /* 0xfffffffd00507547 */ /* 0x000fea000b83ffff */
.L_x_84:
[----:B------:R-:W-:Y:S01]  /*4350*/  UIADD3 UR9, UPT, UPT, UR9, 0x170, URZ ;  /* 0x0000017009097890 */ /* 0x000fe2000fffe0ff */
[----:B------:R-:W-:-:S08]  /*4360*/  UMOV UR17, UR16 ;  /* 0x0000001000117c82 */ /* 0x000fd00008000000 */
[----:B------:R4:W-:Y:S01]  /*4370*/  UTCBAR.2CTA.MULTICAST [UR9], URZ, UR11 ;  /* 0x000000ff090073e9 */ /* 0x0009e2000820080b */
[----:B------:R-:W-:Y:S02]  /*4380*/  NOP ;  /* 0x0000000000007918 */ /* 0x000fe40000000000 */
.L_x_82:
[----:B------:R-:W-:Y:S01]  /*4390*/  UIADD3 UR19, UPT, UPT, UR19, 0x1, URZ ;  /* 0x0000000113137890 */ /* 0x000fe2000fffe0ff */
[----:B------:R-:W-:-:S03]  /*43a0*/  ISETP.NE.AND P0, PT, R8, 0x2, PT ;  /* 0x000000020800780c */ /* 0x000fc60003f05270 */
[----:B------:R-:W-:Y:S01]  /*43b0*/  UISETP.NE.AND UP0, UPT, UR19, 0x4, UPT ;  /* 0x000000041300788c */ /* 0x000fe2000bf05270 */
[----:B-12---:R-:W-:Y:S02]  /*43c0*/  SEL R0, RZ, 0x1, P0 ;  /* 0x00000001ff007807 */ /* 0x006fe40000000000 */
[----:B------:R-:W-:Y:S01]  /*43d0*/  SEL R8, R8, RZ, P0 ;  /* 0x000000ff08087207 */ /* 0x000fe20000000000 */
[----:B------:R-:W-:Y:S01]  /*43e0*/  USEL UR8, URZ, 0x1, UP0 ;  /* 0x00000001ff087887 */ /* 0x000fe20008000000 */
[----:B------:R-:W-:Y:S01]  /*43f0*/  LOP3.LUT R3, R3, R0, RZ, 0x3c, !PT ;  /* 0x0000000003037212 */ /* 0x000fe200078e3cff */
[----:B------:R-:W-:-:S04]  /*4400*/  USEL UR19, UR19, URZ, UP0 ;  /* 0x000000ff13137287 */ /* 0x000fc80008000000 */
[----:B------:R-:W-:Y:S01]  /*4410*/  LOP3.LUT R9, R9, UR8, RZ, 0x3c, !PT ;  /* 0x0000000809097c12 */ /* 0x000fe2000f8e3cff */
[----:B------:R-:W-:Y:S07]  /*4420*/  @P1 BRA `(.L_x_88) ;  /* 0xfffffff800881947 */ /* 0x000fee000383ffff */
[----:B------:R-:W1:Y:S01]  /*4430*/  S2UR UR6, SR_CgaCtaId ;  /* 0x00000000000679c3 */ /* 0x000e620000008800 */
[----:B------:R-:W-:Y:S01]  /*4440*/  ELECT P0, URZ, PT ;  /* 0x0000000000ff782f */ /* 0x000fe20003800000 */
[----:B------:R-:W-:Y:S01]  /*4450*/  HFMA2 R0, -RZ, RZ, 0, 5.9604644775390625e-08 ;  /* 0x00000001ff007431 */ /* 0x000fe200000001ff */
[----:B------:R-:W-:-:S05]  /*4460*/  UMOV UR8, 0x40 ;  /* 0x0000004000087882 */ /* 0x000fca0000000000 */
[----:B------:R-:W-:Y:S01]  /*4470*/  UVIRTCOUNT.DEALLOC.SMPOOL 0x80 ;  /* 0x000000800000784c */ /* 0x000fe20000000000 */
[----:B------:R-:W-:Y:S02]  /*4480*/  UISETP.NE.AND UP0, UPT, UR5, URZ, UPT ;  /* 0x000000ff0500728c */ /* 0x000fe4000bf05270 */
[----:B-1----:R-:W-:-:S09]  /*4490*/  ULEA UR6, UR6, UR8, 0x18 ;  /* 0x0000000806067291 */ /* 0x002fd2000f8ec0ff */
[----:B------:R1:W-:Y:S01]  /*44a0*/  @P0 STS.U8 [UR6+0x1c], R0 ;  /* 0x00001c00ff000988 */ /* 0x0003e20008000006 */
[----:B------:R-:W-:Y:S05]  /*44b0*/  BRA.U UP0, `(.L_x_89) ;  /* 0x0000000100a07547 */ /* 0x000fea000b800000 */
[----:B------:R-:W-:Y:S01]  /*44c0*/  UIADD3 UR5, UPT, UPT, UR7, 0x190, URZ ;  /* 0x0000019007057890 */ /* 0x000fe2000fffe0ff */
[----:B------:R-:W-:-:S03]  /*44d0*/  SHF.L.U32 R3, R9, 0x1f, RZ ;  /* 0x0000001f09037819 */ /* 0x000fc600000006ff */
[----:B------:R-:W-:-:S09]  /*44e0*/  ULEA UR8, UR19, UR5, 0x3 ;  /* 0x0000000513087291 */ /* 0x000fd2000f8e18ff */
[----:B------:R-:W2:Y:S02]  /*44f0*/  SYNCS.PHASECHK.TRANS64.TRYWAIT P0, [UR8], R3 ;  /* 0x00000003ff0075a7 */ /* 0x000ea40008001108 */
[----:B--2---:R-:W-:Y:S05]  /*4500*/  @!P0 BRA `(.L_x_90) ;  /* 0x00000044004c8947 */ /* 0x004fea0003800000 */
.L_x_196:
[----:B----4-:R-:W-:-:S04]  /*4510*/  UIADD3 UR9, UPT, UPT, UR19, 0x1, URZ ;  /* 0x0000000113097890 */ /* 0x010fc8000fffe0ff */
        /* <DEDUP_REMOVED lines=8> */
.L_x_198:
        /* <DEDUP_REMOVED lines=9> */
.L_x_200:
[----:B------:R-:W-:-:S04]  /*4630*/  UIADD3 UR9, UPT, UPT, UR9, 0x1, URZ ;  /* 0x0000000109097890 */ /* 0x000fc8000fffe0ff */
[----:B------:R-:W-:-:S04]  /*4640*/  UISETP.NE.AND UP1, UPT, UR9, 0x4, UPT ;  /* 0x000000040900788c */ /* 0x000fc8000bf25270 */
[----:B------:R-:W-:Y:S02]  /*4650*/  USEL UR8, URZ, 0x1, UP1 ;  /* 0x00000001ff087887 */ /* 0x000fe40008800000 */
[----:B------:R-:W-:-:S04]  /*4660*/  USEL UR9, UR9, URZ, UP1 ;  /* 0x000000ff09097287 */ /* 0x000fc80008800000 */
[----:B------:R-:W-:Y:S01]  /*4670*/  ULEA UR9, UR9, UR5, 0x3 ;  /* 0x0000000509097291 */ /* 0x000fe2000f8e18ff */
[----:B-1----:R-:W-:-:S04]  /*4680*/  LOP3.LUT R3, R2, UR8, RZ, 0x3c, !PT ;  /* 0x0000000802037c12 */ /* 0x002fc8000f8e3cff */
[----:B------:R-:W-:Y:S01]  /*4690*/  SHF.L.U32 R3, R3, 0x1f, RZ ;  /* 0x0000001f03037819 */ /* 0x000fe200000006ff */
[----:B------:R-:W-:-:S04]  /*46a0*/  IMAD.U32 R0, RZ, RZ, UR9 ;  /* 0x00000009ff007e24 */ /* 0x000fc8000f8e00ff */
[----:B------:R1:W2:Y:S03]  /*46b0*/  SYNCS.PHASECHK.TRANS64.TRYWAIT P0, [R0+URZ], R3 ;  /* 0x00000003000075a7 */ /* 0x0002a600080011ff */
[----:B--2---:R-:W-:Y:S05]  /*46c0*/  @!P0 NANOSLEEP.SYNCS 0x989680 ;  /* 0x009896800000895d */ /* 0x004fea0003900000 */
[----:B------:R-:W2:Y:S02]  /*46d0*/  @!P0 SYNCS.PHASECHK.TRANS64 P0, [R0+URZ], R3 ;  /* 0x00000003000085a7 */ /* 0x000ea400080010ff */
[----:B--2---:R-:W-:Y:S05]  /*46e0*/  @P0 BRA `(.L_x_93) ;  /* 0x0000000000200947 */ /* 0x004fea0003800000 */
.L_x_94:
[----:B--2---:R2:W4:Y:S02]  /*46f0*/  SYNCS.PHASECHK.TRANS64.TRYWAIT P0, [R0+URZ], R3 ;  /* 0x00000003000075a7 */ /* 0x00452400080011ff */
[----:B----4-:R-:W-:Y:S05]  /*4700*/  @!P0 NANOSLEEP.SYNCS 0x989680 ;  /* 0x009896800000895d */ /* 0x010fea0003900000 */
[----:B------:R-:W4:Y:S02]  /*4710*/  @!P0 SYNCS.PHASECHK.TRANS64 P0, [R0+URZ], R3 ;  /* 0x00000003000085a7 */ /* 0x000f2400080010ff */
[----:B----4-:R-:W-:Y:S05]  /*4720*/  @!P0 BRA `(.L_x_94) ;  /* 0xfffffffc00f08947 */ /* 0x010fea000383ffff */
[----:B------:R-:W-:Y:S05]  /*4730*/  BRA `(.L_x_93) ;  /* 0x00000000000c7947 */ /* 0x000fea0003800000 */
.L_x_89:
[----:B------:R-:W-:-:S04]  /*4740*/  UIADD3 UR5, UPT, UPT, UR7, 0x1d0, URZ ;  /* 0x000001d007057890 */ /* 0x000fc8000fffe0ff */
[----:B------:R-:W-:-:S09]  /*4750*/  UPRMT UR5, UR4, 0x654, UR5 ;  /* 0x0000065404057896 */ /* 0x000fd20008000005 */
[----:B------:R-:W-:Y:S03]  /*4760*/  SYNCS.ARRIVE.TRANS64.RED.A1T0 RZ, [UR5], RZ ;  /* 0x000000ffffff79a7 */ /* 0x000fe60008100405 */
.L_x_93:
[----:B-12---:R-:W-:Y:S01]  /*4770*/  SHF.L.U32 R3, RZ, 0x1f, RZ ;  /* 0x0000001fff037819 */ /* 0x006fe200000006ff */
[----:B------:R-:W-:Y:S01]  /*4780*/  UIADD3 UR5, UPT, UPT, UR7, 0x1d0, URZ ;  /* 0x000001d007057890 */ /* 0x000fe2000fffe0ff */
[----:B------:R-:W-:Y:S02]  /*4790*/  PLOP3.LUT P0, PT, PT, PT, UP0, 0x80, 0x8 ;  /* 0x000000000008781c */ /* 0x000fe40003f0f008 */
[----:B------:R-:W1:Y:S02]  /*47a0*/  SYNCS.PHASECHK.TRANS64.TRYWAIT P1, [UR7+0x1d0], R3 ;  /* 0x0001d003ff0075a7 */ /* 0x000e640008021107 */
[----:B-1----:R-:W-:Y:S09]  /*47b0*/  @!P1 BRA `(.L_x_95) ;  /* 0x0000004000e89947 */ /* 0x002ff20003800000 */
.L_x_202:
[----:B------:R-:W-:Y:S01]  /*47c0*/  @!UP0 UPRMT UR5, UR4, 0x654, UR5 ;  /* 0x0000065404058896 */ /* 0x000fe20008000005 */
[----:B------:R-:W-:Y:S02]  /*47d0*/  UMOV UR8, 0xffff ;  /* 0x0000ffff00087882 */ /* 0x000fe40000000000 */
[----:B------:R-:W-:-:S06]  /*47e0*/  UMOV UR4, 0x1 ;  /* 0x0000000100047882 */ /* 0x000fcc0000000000 */
[----:B------:R-:W-:Y:S01]  /*47f0*/  @!P0 SYNCS.ARRIVE.TRANS64.RED.A1T0 RZ, [UR5], RZ ;  /* 0x000000ffffff89a7 */ /* 0x000fe20008100405 */
[----:B------:R-:W-:Y:S01]  /*4800*/  NOP ;  /* 0x0000000000007918 */ /* 0x000fe20000000000 */
[----:B-1----:R-:W1:Y:S01]  /*4810*/  LDS R0, [UR6+0x14] ;  /* 0x00001406ff007984 */ /* 0x002e620008000800 */
[----:B------:R-:W-:-:S04]  /*4820*/  ULOP3.LUT UR5, UR21, 0xffff, URZ, 0xc0, !UPT ;  /* 0x0000ffff15057892 */ /* 0x000fc8000f8ec0ff */
[----:B------:R-:W-:-:S04]  /*4830*/  USHF.R.U32.HI UR5, URZ, 0x5, UR5 ;  /* 0x00000005ff057899 */ /* 0x000fc80008011605 */
[----:B------:R-:W-:Y:S02]  /*4840*/  USHF.L.U32 UR8, UR8, UR5, URZ ;  /* 0x0000000508087299 */ /* 0x000fe400080006ff */
[----:B------:R-:W-:-:S04]  /*4850*/  USHF.L.U32 UR4, UR4, UR5, URZ ;  /* 0x0000000504047299 */ /* 0x000fc800080006ff */
[----:B-1----:R-:W-:-:S04]  /*4860*/  LOP3.LUT R0, R0, UR8, RZ, 0xc0, !PT ;  /* 0x0000000800007c12 */ /* 0x002fc8000f8ec0ff */
[----:B------:R-:W-:-:S13]  /*4870*/  ISETP.NE.AND P0, PT, R0, UR8, PT ;  /* 0x0000000800007c0c */ /* 0x000fda000bf05270 */
[----:B------:R-:W-:Y:S05]  /*4880*/  @P0 BRA `(.L_x_96) ;  /* 0x0000000000580947 */ /* 0x000fea0003800000 */
[----:B------:R-:W1:Y:S02]  /*4890*/  LDS R0, [UR6+0x18] ;  /* 0x00001806ff007984 */ /* 0x000e640008000800 */
[----:B-1----:R-:W-:-:S04]  /*48a0*/  LOP3.LUT R0, R0, UR4, RZ, 0xc0, !PT ;  /* 0x0000000400007c12 */ /* 0x002fc8000f8ec0ff */
[----:B------:R-:W-:-:S13]  /*48b0*/  ISETP.NE.AND P0, PT, R0, UR4, PT ;  /* 0x0000000400007c0c */ /* 0x000fda000bf05270 */
[----:B------:R-:W-:Y:S05]  /*48c0*/  @P0 BRA `(.L_x_97) ;  /* 0x00000000003c0947 */ /* 0x000fea0003800000 */
[----:B------:R-:W1:Y:S01]  /*48d0*/  S2R R2, SR_LANEID ;  /* 0x0000000000027919 */ /* 0x000e620000000000 */
[----:B------:R-:W-:Y:S01]  /*48e0*/  ULOP3.LUT UR8, URZ, UR8, URZ, 0x33, !UPT ;  /* 0x00000008ff087292 */ /* 0x000fe2000f8e33ff */
[----:B------:R-:W-:Y:S01]  /*48f0*/  LOP3.LUT R4, RZ, UR4, RZ, 0x33, !PT ;  /* 0x00000004ff047c12 */ /* 0x000fe2000f8e33ff */
[----:B------:R-:W-:Y:S02]  /*4900*/  VOTEU.ANY UR7, UPT, PT ;  /* 0x0000000000077886 */ /* 0x000fe400038e0100 */
[----:B------:R-:W-:Y:S01]  /*4910*/  UFLO.U32 UR7, UR7 ;  /* 0x00000007000772bd */ /* 0x000fe200080e0000 */
[----:B------:R-:W2:Y:S01]  /*4920*/  REDUX UR4, R4 ;  /* 0x00000000040473c4 */ /* 0x000ea20000000000 */
[----:B------:R-:W-:-:S06]  /*4930*/  IMAD.U32 R0, RZ, RZ, UR8 ;  /* 0x00000008ff007e24 */ /* 0x000fcc000f8e00ff */
[----:B------:R1:W-:Y:S01]  /*4940*/  UTCATOMSWS.AND URZ, UR8 ;  /* 0x0000000800ff79e3 */ /* 0x0003e20008000000 */
[----:B------:R-:W3:Y:S01]  /*4950*/  REDUX UR5, R0 ;  /* 0x00000000000573c4 */ /* 0x000ee20000000000 */
[----:B-1----:R-:W-:Y:S01]  /*4960*/  ISETP.EQ.U32.AND P0, PT, R2, UR7, PT ;  /* 0x0000000702007c0c */ /* 0x002fe2000bf02070 */
[----:B--2---:R-:W-:Y:S01]  /*4970*/  IMAD.U32 R2, RZ, RZ, UR4 ;  /* 0x00000004ff027e24 */ /* 0x004fe2000f8e00ff */
[----:B---3--:R-:W-:-:S11]  /*4980*/  MOV R3, UR5 ;  /* 0x0000000500037c02 */ /* 0x008fd60008000f00 */
[----:B------:R1:W-:Y:S04]  /*4990*/  @P0 ATOMS.AND RZ, [UR6+0x14], R3 ;  /* 0x00001403ffff098c */ /* 0x0003e8000a800006 */
[----:B------:R1:W-:Y:S01]  /*49a0*/  @P0 ATOMS.AND RZ, [UR6+0x18], R2 ;  /* 0x00001802ffff098c */ /* 0x0003e2000a800006 */
[----:B------:R-:W-:Y:S05]  /*49b0*/  BRA `(.L_x_98) ;  /* 0x0000000000147947 */ /* 0x000fea0003800000 */
.L_x_97:
[----:B------:R-:W-:Y:S02]  /*49c0*/  MOV R2, 0x49e0 ;  /* 0x000049e000027802 */ /* 0x000fe40000000f00 */
[----:B---345:R-:W-:Y:S05]  /*49d0*/  CALL.REL.NOINC `($__internal_0_$__cuda_sm10x_tcgen05_guardrail_trap_col_being_dealloced_not_returned_by_alloc) ;  /* 0x0000004400547944 */ /* 0x038fea0003c00000 */
[----:B------:R-:W-:Y:S05]  /*49e0*/  BRA `(.L_x_98) ;  /* 0x0000000000087947 */ /* 0x000fea0003800000 */
.L_x_96:
[----:B------:R-:W-:Y:S02]  /*49f0*/  MOV R2, 0x4a10 ;  /* 0x00004a1000027802 */ /* 0x000fe40000000f00 */
[----:B---345:R-:W-:Y:S05]  /*4a00*/  CALL.REL.NOINC `($__internal_2_$__cuda_sm10x_tcgen05_guardrail_trap_unallocated_columns_being_dealloced) ;  /* 0x0000004400607944 */ /* 0x038fea0003c00000 */
.L_x_98:
[----:B------:R-:W-:Y:S01]  /*4a10*/  NOP ;  /* 0x0000000000007918 */ /* 0x000fe20000000000 */
[----:B----4-:R-:W-:Y:S05]  /*4a20*/  EXIT ;  /* 0x000000000000794d */ /* 0x010fea0003800000 */
.L_x_69:
[----:B------:R-:W-:-:S09]  /*4a30*/  UISETP.NE.OR UP5, UPT, UR10, 0x3, !UP5 ;  /* 0x000000030a00788c */ /* 0x000fd2000efa5670 */
[----:B------:R-:W-:Y:S05]  /*4a40*/  BRA.U UP5, `(.L_x_99) ;  /* 0x0000000d05e87547 */ /* 0x000fea000b800000 */
[----:B------:R-:W1:Y:S01]  /*4a50*/  LDC R0, c[0x0][0xb30] ;  /* 0x0002cc00ff007b82 */ /* 0x000e620000000800 */
[----:B------:R-:W2:Y:S01]  /*4a60*/  LDCU.64 UR8, c[0x0][0x888] ;  /* 0x00011100ff0877ac */ /* 0x000ea20008000a00 */
[----:B------:R-:W-:Y:S02]  /*4a70*/  HFMA2 R25, -RZ, RZ, 0, 0 ;  /* 0x00000000ff197431 */ /* 0x000fe400000001ff */
[----:B------:R-:W-:Y:S01]  /*4a80*/  IMAD.MOV.U32 R34, RZ, RZ, 0x1 ;  /* 0x00000001ff227424 */ /* 0x000fe200078e00ff */
[----:B------:R-:W-:Y:S01]  /*4a90*/  MOV R23, 0x1000 ;  /* 0x0000100000177802 */ /* 0x000fe20000000f00 */
[----:B------:R-:W3:Y:S01]  /*4aa0*/  LDCU.64 UR4, c[0x0][0x890] ;  /* 0x00011200ff0477ac */ /* 0x000ee20008000a00 */
[----:B------:R-:W-:Y:S01]  /*4ab0*/  IMAD.MOV.U32 R27, RZ, RZ, RZ ;  /* 0x000000ffff1b7224 */ /* 0x000fe200078e00ff */
[----:B------:R-:W4:Y:S01]  /*4ac0*/  LDC R19, c[0x0][0x370] ;  /* 0x0000dc00ff137b82 */ /* 0x000f220000000800 */
[----:B------:R-:W-:Y:S01]  /*4ad0*/  UMOV UR7, 0x400 ;  /* 0x0000040000077882 */ /* 0x000fe20000000000 */
[----:B------:R-:W-:-:S02]  /*4ae0*/  UPLOP3.LUT UP1, UPT, UPT, UPT, UPT, 0x40, 0x4 ;  /* 0x000000000004789c */ /* 0x000fc40003f2e870 */
[----:B------:R-:W-:Y:S01]  /*4af0*/  ULEA UR7, UR37, UR7, 0x18 ;  /* 0x0000000725077291 */ /* 0x000fe2000f8ec0ff */
[----:B------:R-:W-:-:S03]  /*4b00*/  UMOV UR13, URZ ;  /* 0x000000ff000d7c82 */ /* 0x000fc60008000000 */
[----:B------:R-:W4:Y:S01]  /*4b10*/  LDC R2, c[0x0][0xb0c] ;  /* 0x0002c300ff027b82 */ /* 0x000f220000000800 */
[----:B--2---:R-:W-:Y:S02]  /*4b20*/  UISETP.NE.U32.AND UP4, UPT, UR8, URZ, UPT ;  /* 0x000000ff0800728c */ /* 0x004fe4000bf85070 */
[----:B---3--:R-:W-:-:S05]  /*4b30*/  UISETP.NE.U32.AND UP5, UPT, UR4, URZ, UPT ;  /* 0x000000ff0400728c */ /* 0x008fca000bfa5070 */
[----:B------:R-:W2:Y:S01]  /*4b40*/  LDC R18, c[0x0][0xb20] ;  /* 0x0002c800ff127b82 */ /* 0x000ea20000000800 */
[----:B-1----:R-:W-:Y:S01]  /*4b50*/  ISETP.NE.AND P1, PT, R0, 0x1, PT ;  /* 0x000000010000780c */ /* 0x002fe20003f25270 */
[----:B------:R-:W-:Y:S02]  /*4b60*/  UISETP.NE.AND.EX UP4, UPT, UR9, URZ, UPT, UP4 ;  /* 0x000000ff0900728c */ /* 0x000fe4000bf85340 */
[----:B------:R-:W-:-:S04]  /*4b70*/  UISETP.NE.AND.EX UP5, UPT, UR5, URZ, UPT, UP5 ;  /* 0x000000ff0500728c */ /* 0x000fc8000bfa5350 */
[----:B-----5:R-:W1:Y:S08]  /*4b80*/  LDC.64 R32, c[0x0][0x348] ;  /* 0x0000d200ff207b82 */ /* 0x020e700000000a00 */
[----:B------:R-:W3:Y:S08]  /*4b90*/  LDC.64 R16, c[0x0][0xb10] ;  /* 0x0002c400ff107b82 */ /* 0x000ef00000000a00 */
[----:B------:R-:W1:Y:S08]  /*4ba0*/  LDC.64 R6, c[0x0][0xb18] ;  /* 0x0002c600ff067b82 */ /* 0x000e700000000a00 */
[----:B------:R-:W1:Y:S08]  /*4bb0*/  LDC.64 R4, c[0x0][0xb28] ;  /* 0x0002ca00ff047b82 */ /* 0x000e700000000a00 */
[----:B--2-4-:R-:W1:Y:S02]  /*4bc0*/  LDC R22, c[0x0][0x374] ;  /* 0x0000dd00ff167b82 */ /* 0x014e640000000800 */
.L_x_108:
[----:B------:R-:W-:Y:S02]  /*4bd0*/  LEA R0, R27, UR7, 0x3 ;  /* 0x000000071b007c11 */ /* 0x000fe4000f8e18ff */
[----:B------:R-:W-:Y:S02]  /*4be0*/  SHF.L.U32 R3, R25, 0x1f, RZ ;  /* 0x0000001f19037819 */ /* 0x000fe400000006ff */
[----:B------:R-:W-:Y:S02]  /*4bf0*/  LEA R28, R27, UR7, 0x4 ;  /* 0x000000071b1c7c11 */ /* 0x000fe4000f8e20ff */
[----:B--2---:R-:W2:Y:S02]  /*4c00*/  SYNCS.PHASECHK.TRANS64.TRYWAIT P0, [R0+URZ+0x150], R3 ;  /* 0x00015003000075a7 */ /* 0x004ea400080011ff */
[----:B--2---:R-:W-:Y:S05]  /*4c10*/  @!P0 BRA `(.L_x_100) ;  /* 0x0000003c00e88947 */ /* 0x004fea0003800000 */
.L_x_203:
[----:B------:R-:W-:Y:S01]  /*4c20*/  ISETP.GE.AND P0, PT, R26, 0x1, PT ;  /* 0x000000011a00780c */ /* 0x000fe20003f06270 */
[----:B------:R-:W4:Y:S01]  /*4c30*/  LDS.128 R28, [R28+0x1e0] ;  /* 0x0001e0001c1c7984 */ /* 0x000f220000000c00 */
[----:B--2---:R-:W-:Y:S01]  /*4c40*/  VIADD R0, R0, 0x160 ;  /* 0x0000016000007836 */ /* 0x004fe20000000000 */
[----:B------:R-:W-:Y:S01]  /*4c50*/  @!PT LDS RZ, [RZ] ;  /* 0x00000000fffff984 */ /* 0x000fe20000000800 */
[----:B------:R-:W-:Y:S01]  /*4c60*/  @!PT LDS RZ, [RZ] ;  /* 0x00000000fffff984 */ /* 0x000fe20000000800 */
[----:B------:R-:W-:Y:S01]  /*4c70*/  @!PT LDS RZ, [RZ] ;  /* 0x00000000fffff984 */ /* 0x000fe20000000800 */
[----:B------:R-:W-:Y:S01]  /*4c80*/  @!PT LDS RZ, [RZ] ;  /* 0x00000000fffff984 */ /* 0x000fe20000000800 */
[----:B------:R2:W-:Y:S06]  /*4c90*/  MEMBAR.ALL.CTA ;  /* 0x0000000000007992 */ /* 0x0005ec0000008000 */
[----:B--2---:R-:W2:Y:S01]  /*4ca0*/  FENCE.VIEW.ASYNC.S ;  /* 0x00000000000073c6 */ /* 0x004ea20000000000 */
[----:B------:R-:W-:Y:S04]  /*4cb0*/  PRMT R0, RZ, 0x654, R0 ;  /* 0x00000654ff007816 */ /* 0x000fe80000000000 */
[----:B--2---:R2:W-:Y:S01]  /*4cc0*/  SYNCS.ARRIVE.TRANS64.RED.A1T0 RZ, [R0+URZ], RZ ;  /* 0x000000ff00ff79a7 */ /* 0x0045e200081004ff */
[----:B----4-:R-:W-:Y:S11]  /*4cd0*/  LOP3.LUT P3, RZ, R30, 0x1, RZ, 0xc0, !PT ;  /* 0x000000011eff7812 */ /* 0x010ff6000786c0ff */
[----:B------:R-:W-:Y:S02]  /*4ce0*/  @!UPT UIADD3 URZ, UPT, UPT, URZ, URZ, URZ ;  /* 0x000000fffffff290 */ /* 0x000fe4000fffe0ff */
[----:B------:R-:W-:Y:S02]  /*4cf0*/  @P3 MOV R13, R28 ;  /* 0x0000001c000d3202 */ /* 0x000fe40000000f00 */
[----:B------:R-:W-:Y:S01]  /*4d00*/  @P3 LOP3.LUT R8, R29, 0xffff, RZ, 0xc0, !PT ;  /* 0x0000ffff1d083812 */ /* 0x000fe200078ec0ff */
[----:B--2---:R-:W-:Y:S06]  /*4d10*/  @!P0 BRA `(.L_x_101) ;  /* 0x0000000000a48947 */ /* 0x004fec0003800000 */
[----:B-1----:R-:W-:Y:S01]  /*4d20*/  IMAD.HI.U32 R37, R22, R7, RZ ;  /* 0x0000000716257227 */ /* 0x002fe200078e00ff */
[----:B------:R-:W-:Y:S02]  /*4d30*/  ISETP.NE.AND P0, PT, R6, 0x1, PT ;  /* 0x000000010600780c */ /* 0x000fe40003f05270 */
[----:B------:R-:W-:Y:S01]  /*4d40*/  ISETP.NE.AND P2, PT, R26, 0x1, PT ;  /* 0x000000011a00780c */ /* 0x000fe20003f45270 */
[----:B---3--:R-:W-:Y:S01]  /*4d50*/  IMAD.HI.U32 R36, R19, R16, RZ ;  /* 0x0000001013247227 */ /* 0x008fe200078e00ff */
[----:B------:R-:W-:Y:S02]  /*4d60*/  SHF.R.U32.HI R37, RZ, R18, R37 ;  /* 0x00000012ff257219 */ /* 0x000fe40000011625 */
[----:B------:R-:W-:Y:S01]  /*4d70*/  ISETP.NE.AND P4, PT, R2, 0x1, PT ;  /* 0x000000010200780c */ /* 0x000fe20003f85270 */
[----:B------:R-:W-:Y:S01]  /*4d80*/  IMAD.HI.U32 R38, R13, R16, RZ ;  /* 0x000000100d267227 */ /* 0x000fe200078e00ff */
[----:B------:R-:W-:Y:S02]  /*4d90*/  SHF.R.U32.HI R36, RZ, R17, R36 ;  /* 0x00000011ff247219 */ /* 0x000fe40000011624 */
[----:B------:R-:W-:Y:S01]  /*4da0*/  SEL R3, R22, R37, !P0 ;  /* 0x0000002516037207 */ /* 0x000fe20004000000 */
[C---:B------:R-:W-:Y:S01]  /*4db0*/  IMAD.HI.U32 R37, R8.reuse, R7, RZ ;  /* 0x0000000708257227 */ /* 0x040fe200078e00ff */
[----:B------:R-:W-:Y:S02]  /*4dc0*/  SEL R11, R19, R36, !P4 ;  /* 0x00000024130b7207 */ /* 0x000fe40006000000 */
[----:B------:R-:W-:Y:S01]  /*4dd0*/  SHF.R.U32.HI R38, RZ, R17, R38 ;  /* 0x00000011ff267219 */ /* 0x000fe20000011626 */
[----:B------:R-:W-:Y:S01]  /*4de0*/  IMAD.HI.U32 R40, R3, R4, RZ ;  /* 0x0000000403287227 */ /* 0x000fe200078e00ff */
[----:B------:R-:W-:Y:S03]  /*4df0*/  SHF.R.U32.HI R37, RZ, R18, R37 ;  /* 0x00000012ff257219 */ /* 0x000fe60000011625 */
[----:B------:R-:W-:Y:S01]  /*4e00*/  IMAD.HI.U32 R36, R11, R4, RZ ;  /* 0x000000040b247227 */ /* 0x000fe200078e00ff */
[----:B------:R-:W-:Y:S02]  /*4e10*/  @P2 SHF.R.U32.HI R3, RZ, R5, R40 ;  /* 0x00000005ff032219 */ /* 0x000fe40000011628 */
[----:B------:R-:W-:Y:S02]  /*4e20*/  SEL R9, R8, R37, !P0 ;  /* 0x0000002508097207 */ /* 0x000fe40004000000 */
[----:B------:R-:W-:Y:S01]  /*4e30*/  @P2 SHF.R.U32.HI R11, RZ, R5, R36 ;  /* 0x00000005ff0b2219 */ /* 0x000fe20000011624 */
[C---:B------:R-:W-:Y:S01]  /*4e40*/  IMAD R10, R26.reuse, R3, RZ ;  /* 0x000000031a0a7224 */ /* 0x040fe200078e02ff */
[----:B------:R-:W-:Y:S01]  /*4e50*/  SEL R3, R13, R38, !P4 ;  /* 0x000000260d037207 */ /* 0x000fe20006000000 */
[C---:B------:R-:W-:Y:S03]  /*4e60*/  IMAD.HI.U32 R14, R9.reuse, R4, RZ ;  /* 0x00000004090e7227 */ /* 0x040fe600078e00ff */
[----:B------:R-:W-:Y:S01]  /*4e70*/  ISETP.GE.AND P0, PT, R9, R10, PT ;  /* 0x0000000a0900720c */ /* 0x000fe20003f06270 */
[C---:B------:R-:W-:Y:S01]  /*4e80*/  IMAD R12, R26.reuse, R11, RZ ;  /* 0x0000000b1a0c7224 */ /* 0x040fe200078e02ff */
[-C--:B------:R-:W-:Y:S04]  /*4e90*/  SHF.R.U32.HI R14, RZ, R5.reuse, R14 ;  /* 0x00000005ff0e7219 */ /* 0x080fe8000001160e */
[----:B------:R-:W-:Y:S02]  /*4ea0*/  ISETP.GE.OR P0, PT, R3, R12, P0 ;  /* 0x0000000c0300720c */ /* 0x000fe40000706670 */
[----:B------:R-:W-:Y:S05]  /*4eb0*/  SEL R15, R9, R14, !P2 ;  /* 0x0000000e090f7207 */ /* 0x000fea0005000000 */
[----:B------:R-:W-:Y:S04]  /*4ec0*/  IMAD.MOV R14, RZ, RZ, -R15 ;  /* 0x000000ffff0e7224 */ /* 0x000fe800078e0a0f */
[----:B------:R-:W-:Y:S02]  /*4ed0*/  IMAD R14, R26, R14, R9 ;  /* 0x0000000e1a0e7224 */ /* 0x000fe400078e0209 */
[C---:B------:R-:W-:Y:S05]  /*4ee0*/  @!P0 IMAD.HI.U32 R10, R3.reuse, R4, RZ ;  /* 0x00000004030a8227 */ /* 0x040fea00078e00ff */
[----:B------:R-:W-:Y:S04]  /*4ef0*/  @!P0 SHF.R.U32.HI R10, RZ, R5, R10 ;  /* 0x00000005ff0a8219 */ /* 0x000fe8000001160a */
[----:B------:R-:W-:Y:S01]  /*4f00*/  @!P0 SEL R0, R3, R10, !P2 ;  /* 0x0000000a03008207 */ /* 0x000fe20005000000 */
[----:B------:R-:W-:Y:S03]  /*4f10*/  IMAD.MOV R10, RZ, RZ, -R3 ;  /* 0x000000ffff0a7224 */ /* 0x000fe600078e0a03 */
[----:B------:R-:W-:Y:S01]  /*4f20*/  @!P0 IADD3 R15, PT, PT, R15, -R0, RZ ;  /* 0x800000000f0f8210 */ /* 0x000fe20007ffe0ff */
[----:B------:R-:W-:Y:S01]  /*4f30*/  @!P0 IMAD R0, R11, R14, R0 ;  /* 0x0000000e0b008224 */ /* 0x000fe200078e0200 */
[----:B------:R-:W-:Y:S01]  /*4f40*/  IADD3 R11, PT, PT, -R9, RZ, RZ ;  /* 0x000000ff090b7210 */ /* 0x000fe20007ffe1ff */
[----:B------:R-:W-:Y:S02]  /*4f50*/  IMAD R13, R2, R10, R13 ;  /* 0x0000000a020d7224 */ /* 0x000fe400078e020d */
[----:B------:R-:W-:Y:S02]  /*4f60*/  @!P0 IMAD R9, R15, R26, R3 ;  /* 0x0000001a0f098224 */ /* 0x000fe400078e0203 */
[----:B------:R-:W-:Y:S02]  /*4f70*/  @!P0 IMAD.MOV.U32 R3, RZ, RZ, R0 ;  /* 0x000000ffff038224 */ /* 0x000fe400078e0000 */
[----:B------:R-:W-:Y:S02]  /*4f80*/  IMAD R8, R6, R11, R8 ;  /* 0x0000000b06087224 */ /* 0x000fe400078e0208 */
[----:B------:R-:W-:Y:S02]  /*4f90*/  IMAD R13, R3, R2, R13 ;  /* 0x00000002030d7224 */ /* 0x000fe400078e020d */
[----:B------:R-:W-:Y:S02]  /*4fa0*/  IMAD R8, R9, R6, R8 ;  /* 0x0000000609087224 */ /* 0x000fe400078e0208 */
.L_x_101:
[----:B------:R-:W-:Y:S05]  /*4fb0*/  BRA.U UP1, `(.L_x_102) ;  /* 0x0000000101107547 */ /* 0x000fea000b800000 */
[----:B------:R-:W-:Y:S04]  /*4fc0*/  MOV R0, UR6 ;  /* 0x0000000600007c02 */ /* 0x000fe80008000f00 */
[----:B------:R-:W-:Y:S04]  /*4fd0*/  SHF.L.U32 R3, R0, 0x1f, RZ ;  /* 0x0000001f00037819 */ /* 0x000fe800000006ff */
[----:B------:R-:W2:Y:S02]  /*4fe0*/  SYNCS.PHASECHK.TRANS64.TRYWAIT P0, [UR7+0x148], R3 ;  /* 0x00014803ff0075a7 */ /* 0x000ea40008001107 */
[----:B--2---:R-:W-:Y:S05]  /*4ff0*/  @!P0 BRA `(.L_x_103) ;  /* 0x0000003c00048947 */ /* 0x004fea0003800000 */
.L_x_102:
[----:B------:R-:W-:Y:S02]  /*5000*/  R2UR UR27, R21 ;  /* 0x00000000151b72ca */ /* 0x000fe400000e0000 */
[----:B------:R-:W-:Y:S02]  /*5010*/  R2UR UR26, R20 ;  /* 0x00000000141a72ca */ /* 0x000fe400000e0000 */
[----:B------:R-:W-:Y:S04]  /*5020*/  ISETP.NE.U32.AND P2, PT, RZ, UR4, PT ;  /* 0x00000004ff007c0c */ /* 0x000fe8000bf45070 */
[----:B------:R-:W-:Y:S05]  /*5030*/  ISETP.NE.AND.EX P2, PT, RZ, UR5, PT, P2 ;  /* 0x00000005ff007c0c */ /* 0x000fea000bf45320 */
[----:B------:R-:W-:Y:S02]  /*5040*/  USHF.L.U32 UR27, UR27, 0x6, URZ ;  /* 0x000000061b1b7899 */ /* 0x000fe400080006ff */
[----:B------:R-:W-:Y:S01]  /*5050*/  USHF.L.U32 UR26, UR26, 0x6, URZ ;  /* 0x000000061a1a7899 */ /* 0x000fe200080006ff */
[----:B------:R-:W-:Y:S11]  /*5060*/  BRA.U !UP5, `(.L_x_104) ;  /* 0x000000010d347547 */ /* 0x000ff6000b800000 */
[----:B------:R-:W-:Y:S01]  /*5070*/  UPLOP3.LUT UP0, UPT, UPT, UPT, UP4, 0x80, 0x8 ;  /* 0x000000000008789c */ /* 0x000fe20003f0f040 */
[----:B--2---:R-:W-:Y:S02]  /*5080*/  HFMA2 R0, -RZ, RZ, 0, 5.9604644775390625e-08 ;  /* 0x00000001ff007431 */ /* 0x004fe400000001ff */
[----:B------:R-:W-:Y:S03]  /*5090*/  IMAD.MOV.U32 R59, RZ, RZ, 0x1 ;  /* 0x00000001ff3b7424 */ /* 0x000fe600078e00ff */
[----:B------:R-:W-:Y:S05]  /*50a0*/  PLOP3.LUT P0, PT, PT, PT, UP0, 0x80, 0x8 ;  /* 0x000000000008781c */ /* 0x000fea0003f0f008 */
[----:B------:R-:W2:Y:S01]  /*50b0*/  @UP0 LDCU.64 UR10, c[0x0][0x888] ;  /* 0x00011100ff0a07ac */ /* 0x000ea20008000a00 */
[----:B------:R-:W-:Y:S07]  /*50c0*/  @UP0 UIMAD UR8, UR36, UR4, URZ ;  /* 0x00000004240802a4 */ /* 0x000fee000f8e02ff */
[----:B------:R-:W-:Y:S01]  /*50d0*/  @!P0 PRMT R59, R0, 0x7610, R59 ;  /* 0x00007610003b8816 */ /* 0x000fe2000000003b */
[----:B--2---:R-:W-:Y:S03]  /*50e0*/  @UP0 UIMAD.WIDE UR10, UR8, 0x4, UR10 ;  /* 0x00000004080a08a5 */ /* 0x004fe6000f8e020a */
[----:B------:R-:W2:Y:S03]  /*50f0*/  @!UP0 LDCU UR8, c[0x0][0x880] ;  /* 0x00011000ff0887ac */ /* 0x000ea60008000800 */
[----:B------:R-:W-:Y:S01]  /*5100*/  IMAD.U32 R10, RZ, RZ, UR10 ;  /* 0x0000000aff0a7e24 */ /* 0x000fe2000f8e00ff */
[----:B------:R-:W-:Y:S05]  /*5110*/  MOV R11, UR11 ;  /* 0x0000000b000b7c02 */ /* 0x000fea0008000f00 */
[----:B------:R4:W5:Y:S02]  /*5120*/  @P0 LDG.E R35, desc[UR46][R10.64] ;  /* 0x0000002e0a230981 */ /* 0x000964000c1e1900 */
[----:B--2-4-:R-:W-:Y:S07]  /*5130*/  @!P0 IMAD.U32 R35, RZ, RZ, UR8 ;  /* 0x00000008ff238e24 */ /* 0x014fee000f8e00ff */
.L_x_104:
[----:B-----5:R-:W-:Y:S01]  /*5140*/  @!P2 FSETP.EQ.AND P0, PT, R35, RZ, PT ;  /* 0x000000ff2300a20b */ /* 0x020fe20003f02000 */
[----:B------:R-:W-:Y:S01]  /*5150*/  @!UPT UIADD3 URZ, UPT, UPT, URZ, URZ, URZ ;  /* 0x000000fffffff290 */ /* 0x000fe2000fffe0ff */
[----:B------:R-:W-:Y:S11]  /*5160*/  @!P2 BRA `(.L_x_105) ;  /* 0x000000000014a947 */ /* 0x000ff60003800000 */
[----:B------:R-:W-:Y:S02]  /*5170*/  LOP3.LUT P2, RZ, R59, 0xff, RZ, 0xc0, !PT ;  /* 0x000000ff3bff7812 */ /* 0x000fe4000784c0ff */
[----:B------:R-:W-:Y:S04]  /*5180*/  PLOP3.LUT P0, PT, PT, PT, UP0, 0x80, 0x8 ;  /* 0x000000000008781c */ /* 0x000fe80003f0f008 */
[----:B------:R-:W-:Y:S07]  /*5190*/  PLOP3.LUT P0, PT, P0, PT, PT, 0x8, 0x80 ;  /* 0x000000000080781c */ /* 0x000fee000070e170 */
[----:B------:R-:W-:Y:S11]  /*51a0*/  @P2 FSETP.EQ.AND P0, PT, R35, RZ, PT ;  /* 0x000000ff2300220b */ /* 0x000ff60003f02000 */
[----:B------:R-:W-:Y:S02]  /*51b0*/  @!UPT UIADD3 URZ, UPT, UPT, URZ, URZ, URZ ;  /* 0x000000fffffff290 */ /* 0x000fe4000fffe0ff */
.L_x_105:
[----:B------:R-:W-:Y:S01]  /*51c0*/  ULEA UR15, UR13, UR7, 0x3 ;  /* 0x000000070d0f7291 */ /* 0x000fe2000f8e18ff */
[----:B--2---:R-:W-:Y:S02]  /*51d0*/  SHF.L.U32 R3, R34, 0x1f, RZ ;  /* 0x0000001f22037819 */ /* 0x004fe400000006ff */
[----:B------:R-:W-:Y:S04]  /*51e0*/  ELECT P4, URZ, PT ;  /* 0x0000000000ff782f */ /* 0x000fe80003880000 */
[----:B------:R-:W-:Y:S02]  /*51f0*/  PLOP3.LUT P4, PT, P0, P4, PT, 0xf2, 0x2f ;  /* 0x00000000002f781c */ /* 0x000fe40000789e72 */
[----:B------:R-:W2:Y:S11]  /*5200*/  SYNCS.PHASECHK.TRANS64.TRYWAIT P2, [UR15+0x128], R3 ;  /* 0x00012803ff0075a7 */ /* 0x000eb6000804110f */
[----:B-1----:R-:W-:Y:S05]  /*5210*/  @!P4 IADD3 R20, P0, PT, R32, 0x580, RZ ;  /* 0x000005802014c810 */ /* 0x002fea0007f1e0ff */
[----:B------:R-:W-:Y:S01]  /*5220*/  @!P4 IMAD.X R12, RZ, RZ, R33, P0 ;  /* 0x000000ffff0cc224 */ /* 0x000fe200000e0621 */
[----:B--2---:R-:W-:Y:S07]  /*5230*/  @!P2 BRA `(.L_x_106) ;  /* 0x00000038008ca947 */ /* 0x004fee0003800000 */
.L_x_206:
[----:B------:R-:W2:Y:S01]  /*5240*/  LDC.64 R14, c[0x0][0xb10] ;  /* 0x0002c400ff0e7b82 */ /* 0x000ea20000000a00 */
[----:B------:R-:W-:Y:S01]  /*5250*/  @!P4 R2UR UR8, R12 ;  /* 0x000000000c08c2ca */ /* 0x000fe200000e0000 */
[----:B------:R-:W-:Y:S01]  /*5260*/  VOTEU.ALL UP3, P4 ;  /* 0x0000000000ff7886 */ /* 0x000fe20002060000 */
[----:B------:R-:W-:Y:S01]  /*5270*/  @!P4 R2UR UR9, R20 ;  /* 0x000000001409c2ca */ /* 0x000fe200000e0000 */
[----:B------:R-:W-:Y:S01]  /*5280*/  UIADD3 UR25, UPT, UPT, UR15, 0x110, URZ ;  /* 0x000001100f197890 */ /* 0x000fe2000fffe0ff */
[----:B------:R-:W-:Y:S03]  /*5290*/  @P3 SHF.R.U32.HI R24, RZ, 0x10, R29 ;  /* 0x00000010ff183819 */ /* 0x000fe6000001161d */
[----:B------:R-:W4:Y:S01]  /*52a0*/  LDC.64 R10, c[0x0][0xb18] ;  /* 0x0002c600ff0a7b82 */ /* 0x000f220000000a00 */
[----:B------:R-:W-:Y:S01]  /*52b0*/  UIADD3 UR14, UPT, UPT, UR13, 0x1, URZ ;  /* 0x000000010d0e7890 */ /* 0x000fe2000fffe0ff */
[----:B------:R-:W-:Y:S01]  /*52c0*/  VIADD R27, R27, 0x1 ;  /* 0x000000011b1b7836 */ /* 0x000fe20000000000 */
[----:B------:R-:W-:Y:S01]  /*52d0*/  VOTEU.ALL UP2, P4 ;  /* 0x0000000000ff7886 */ /* 0x000fe20002040000 */
[----:B------:R-:W-:Y:S01]  /*52e0*/  UMOV UR18, 0x0 ;  /* 0x0000000000127882 */ /* 0x000fe20000000000 */
[----:B------:R-:W-:Y:S03]  /*52f0*/  UISETP.NE.AND UP6, UPT, UR14, 0x3, UPT ;  /* 0x000000030e00788c */ /* 0x000fe6000bfc5270 */
[----:B-1----:R-:W1:Y:S01]  /*5300*/  @!P1 LDC R0, c[0x0][0xb20] ;  /* 0x0002c800ff009b82 */ /* 0x002e620000000800 */
[----:B------:R-:W-:Y:S01]  /*5310*/  UMOV UR19, 0x10000000 ;  /* 0x1000000000137882 */ /* 0x000fe20000000000 */
[----:B------:R-:W-:Y:S01]  /*5320*/  IMAD.U32 R21, RZ, RZ, UR8 ;  /* 0x00000008ff157e24 */ /* 0x000fe2000f8e00ff */
[----:B------:R-:W-:Y:S05]  /*5330*/  @!UP3 ULEA UR8, UR13, UR7, 0xc ;  /* 0x000000070d08b291 */ /* 0x000fea000f8e60ff */
[----:B------:R-:W5:Y:S01]  /*5340*/  @!P1 LDC R3, c[0x0][0xb0c] ;  /* 0x0002c300ff039b82 */ /* 0x000f620000000800 */
[----:B------:R-:W-:Y:S01]  /*5350*/  IMAD.U32 R20, RZ, RZ, UR9 ;  /* 0x00000009ff147e24 */ /* 0x000fe2000f8e00ff */
[----:B------:R-:W-:Y:S01]  /*5360*/  UMOV UR28, UR36 ;  /* 0x00000024001c7c82 */ /* 0x000fe20008000000 */
[----:B------:R-:W-:Y:S01]  /*5370*/  @!P4 R2UR UR21, R21 ;  /* 0x000000001515c2ca */ /* 0x000fe200000e0000 */
[----:B------:R-:W-:Y:S02]  /*5380*/  @!UP3 UIADD3 UR24, UPT, UPT, UR8, 0x300, URZ ;  /* 0x000003000818b890 */ /* 0x000fe4000fffe0ff */
[----:B------:R-:W-:Y:S01]  /*5390*/  @!P4 R2UR UR20, R20 ;  /* 0x000000001414c2ca */ /* 0x000fe200000e0000 */
[----:B------:R-:W-:Y:S01]  /*53a0*/  @!UP3 UIADD3 UR10, UPT, UPT, UR26, 0x20, URZ ;  /* 0x000000201a0ab890 */ /* 0x000fe2000fffe0ff */
[----:B------:R-:W-:Y:S01]  /*53b0*/  @!P4 IMAD.MOV.U32 R20, RZ, RZ, 0x1000 ;  /* 0x00001000ff14c424 */ /* 0x000fe200078e00ff */
[----:B------:R-:W-:Y:S02]  /*53c0*/  @!UP3 UIADD3 UR8, UPT, UPT, UR8, 0xb00, URZ ;  /* 0x00000b000808b890 */ /* 0x000fe4000fffe0ff */
[----:B------:R-:W-:Y:S01]  /*53d0*/  USEL UR9, URZ, 0x1, UP6 ;  /* 0x00000001ff097887 */ /* 0x000fe2000b000000 */
[----:B------:R-:W-:Y:S01]  /*53e0*/  VOTEU.ALL UP1, P4 ;  /* 0x0000000000ff7886 */ /* 0x000fe20002020000 */
[----:B------:R-:W-:Y:S01]  /*53f0*/  UMOV UR11, UR27 ;  /* 0x0000001b000b7c82 */ /* 0x000fe20008000000 */
[----:B------:R-:W-:Y:S01]  /*5400*/  UMOV UR12, UR36 ;  /* 0x00000024000c7c82 */ /* 0x000fe20008000000 */
[----:B------:R-:W-:Y:S02]  /*5410*/  UPRMT UR16, UR37, 0x654, UR25 ;  /* 0x0000065425107896 */ /* 0x000fe40008000019 */
[----:B------:R-:W-:Y:S01]  /*5420*/  LOP3.LUT R34, R34, UR9, RZ, 0x3c, !PT ;  /* 0x0000000922227c12 */ /* 0x000fe2000f8e3cff */
[----:B------:R-:W-:Y:S01]  /*5430*/  UMOV UR9, UR25 ;  /* 0x0000001900097c82 */ /* 0x000fe20008000000 */
[----:B------:R1:W-:Y:S01]  /*5440*/  @!UP2 UTMALDG.3D [UR24], [UR20], desc[UR18] ;  /* 0x000012181400a5b4 */ /* 0x0003e20008011000 */
[----:B------:R-:W-:Y:S01]  /*5450*/  USEL UR14, UR14, URZ, UP6 ;  /* 0x000000ff0e0e7287 */ /* 0x000fe2000b000000 */
[----:B------:R-:W-:Y:S03]  /*5460*/  SHF.L.U32 R12, R34, 0x1f, RZ ;  /* 0x0000001f220c7819 */ /* 0x000fe600000006ff */
[----:B------:R-:W-:Y:S01]  /*5470*/  ULEA UR13, UR14, UR7, 0x3 ;  /* 0x000000070e0d7291 */ /* 0x000fe2000f8e18ff */
[----:B--2---:R-:W-:Y:S01]  /*5480*/  @!P1 IMAD.HI.U32 R14, R13, R14, RZ ;  /* 0x0000000e0d0e9227 */ /* 0x004fe200078e00ff */
[----:B----4-:R-:W-:Y:S01]  /*5490*/  @!P1 ISETP.NE.AND P0, PT, R10, 0x1, PT ;  /* 0x000000010a00980c */ /* 0x010fe20003f05270 */
[----:B------:R2:W-:Y:S01]  /*54a0*/  @!UP1 UTMALDG.3D [UR8], [UR20], desc[UR18] ;  /* 0x00001208140095b4 */ /* 0x0005e20008011000 */
[----:B------:R2:W-:Y:S01]  /*54b0*/  @!P4 SYNCS.ARRIVE.TRANS64.RED.A0TR RZ, [UR15+0x110], R20 ;  /* 0x00011014ffffc9a7 */ /* 0x0005e2000830040f */
[C---:B------:R-:W-:Y:S01]  /*54c0*/  @!P1 IMAD.HI.U32 R11, R8.reuse, R11, RZ ;  /* 0x0000000b080b9227 */ /* 0x040fe200078e00ff */
[----:B------:R-:W-:Y:S02]  /*54d0*/  @!P1 SHF.R.U32.HI R14, RZ, R15, R14 ;  /* 0x0000000fff0e9219 */ /* 0x000fe4000001160e */
[----:B-----5:R-:W-:Y:S02]  /*54e0*/  @!P1 ISETP.NE.AND P2, PT, R3, 0x1, PT ;  /* 0x000000010300980c */ /* 0x020fe40003f45270 */
[----:B-1----:R-:W-:Y:S02]  /*54f0*/  @!P1 SHF.R.U32.HI R9, RZ, R0, R11 ;  /* 0x00000000ff099219 */ /* 0x002fe4000001160b */
[----:B------:R-:W-:Y:S02]  /*5500*/  @!P1 SEL R14, R13, R14, !P2 ;  /* 0x0000000e0d0e9207 */ /* 0x000fe40005000000 */
[----:B------:R-:W-:Y:S05]  /*5510*/  @!P1 SEL R9, R8, R9, !P0 ;  /* 0x0000000908099207 */ /* 0x000fea0004000000 */
[----:B------:R-:W-:Y:S01]  /*5520*/  @!P1 IMAD.IADD R0, R9, 0x1, -R14 ;  /* 0x0000000109009824 */ /* 0x000fe200078e0a0e */
[----:B------:R-:W-:Y:S01]  /*5530*/  SYNCS.ARRIVE.TRANS64.RED.A1T0 RZ, [UR16], RZ ;  /* 0x000000ffffff79a7 */ /* 0x000fe20008100410 */
[----:B------:R-:W-:Y:S02]  /*5540*/  @!P1 IMAD.IADD R9, R14, 0x1, -R9 ;  /* 0x000000010e099824 */ /* 0x000fe400078e0a09 */
[----:B------:R-:W-:Y:S02]  /*5550*/  @!P1 IMAD R13, R0, R3, R13 ;  /* 0x00000003000d9224 */ /* 0x000fe400078e020d */
[----:B------:R-:W-:Y:S01]  /*5560*/  @!P1 IMAD R8, R9, R10, R8 ;  /* 0x0000000a09089224 */ /* 0x000fe200078e0208 */
[----:B------:R-:W1:Y:S02]  /*5570*/  SYNCS.PHASECHK.TRANS64.TRYWAIT P5, [UR13+0x128], R12 ;  /* 0x0001280cff0075a7 */ /* 0x000e6400080a110d */
[----:B-12---:R-:W-:Y:S05]  /*5580*/  @!P5 BRA `(.L_x_107) ;  /* 0x0000003400d0d947 */ /* 0x006fea0003800000 */
.L_x_208:
[----:B------:R-:W-:Y:S01]  /*5590*/  UIADD3 UR17, UPT, UPT, UR13, 0x110, URZ ;  /* 0x000001100d117890 */ /* 0x000fe2000fffe0ff */
[----:B-1----:R-:W-:Y:S01]  /*55a0*/  @!P4 IADD3 R3, P0, PT, R32, 0x580, RZ ;  /* 0x000005802003c810 */ /* 0x002fe20007f1e0ff */
[----:B------:R-:W-:Y:S01]  /*55b0*/  VOTEU.ALL UP2, P4 ;  /* 0x0000000000ff7886 */ /* 0x000fe20002040000 */
[----:B------:R-:W-:Y:S01]  /*55c0*/  UMOV UR22, 0x0 ;  /* 0x0000000000167882 */ /* 0x000fe20000000000 */
[----:B------:R-:W-:Y:S01]  /*55d0*/  UPRMT UR15, UR37, 0x654, UR17 ;  /* 0x00000654250f7896 */ /* 0x000fe20008000011 */
[----:B------:R-:W-:Y:S01]  /*55e0*/  @!P4 R2UR UR9, R3 ;  /* 0x000000000309c2ca */ /* 0x000fe200000e0000 */
[----:B------:R-:W-:Y:S01]  /*55f0*/  @!P4 IMAD.X R0, RZ, RZ, R33, P0 ;  /* 0x000000ffff00c224 */ /* 0x000fe200000e0621 */
[----:B------:R-:W-:Y:S01]  /*5600*/  UMOV UR23, 0x10000000 ;  /* 0x1000000000177882 */ /* 0x000fe20000000000 */
[----:B------:R-:W-:Y:S01]  /*5610*/  UMOV UR19, UR27 ;  /* 0x0000001b00137c82 */ /* 0x000fe20008000000 */
[----:B------:R-:W-:Y:S01]  /*5620*/  UMOV UR20, UR36 ;  /* 0x0000002400147c82 */ /* 0x000fe20008000000 */
[----:B------:R-:W-:Y:S01]  /*5630*/  UMOV UR11, UR27 ;  /* 0x0000001b000b7c82 */ /* 0x000fe20008000000 */
[----:B------:R-:W-:Y:S01]  /*5640*/  @!P4 R2UR UR8, R0 ;  /* 0x000000000008c2ca */ /* 0x000fe200000e0000 */
[----:B------:R-:W-:Y:S01]  /*5650*/  UMOV UR12, UR36 ;  /* 0x00000024000c7c82 */ /* 0x000fe20008000000 */
[----:B------:R-:W-:Y:S01]  /*5660*/  VOTEU.ALL UP1, P4 ;  /* 0x0000000000ff7886 */ /* 0x000fe20002020000 */
[----:B------:R-:W-:Y:S01]  /*5670*/  @P3 R2UR UR36, R24 ;  /* 0x00000000182432ca */ /* 0x000fe200000e0000 */
[----:B------:R-:W-:Y:S01]  /*5680*/  IMAD.IADD R20, R8, 0x1, R58 ;  /* 0x0000000108147824 */ /* 0x000fe200078e023a */
[----:B------:R-:W-:Y:S01]  /*5690*/  ISETP.NE.AND P0, PT, R27, 0x2, PT ;  /* 0x000000021b00780c */ /* 0x000fe20003f05270 */
[----:B------:R-:W-:Y:S01]  /*56a0*/  IMAD.IADD R21, R13, 0x1, R60 ;  /* 0x000000010d157824 */ /* 0x000fe200078e023c */
[----:B------:R-:W-:Y:S01]  /*56b0*/  @!UP1 UIADD3 UR18, UPT, UPT, UR26, 0x10, URZ ;  /* 0x000000101a129890 */ /* 0x000fe2000fffe0ff */
[----:B------:R-:W-:Y:S01]  /*56c0*/  IMAD.U32 R10, RZ, RZ, UR9 ;  /* 0x00000009ff0a7e24 */ /* 0x000fe2000f8e00ff */
[----:B------:R-:W-:Y:S01]  /*56d0*/  @!UP1 UIADD3 UR10, UPT, UPT, UR26, 0x30, URZ ;  /* 0x000000301a0a9890 */ /* 0x000fe2000fffe0ff */
[----:B------:R-:W-:Y:S01]  /*56e0*/  SEL R0, RZ, 0x1, P0 ;  /* 0x00000001ff007807 */ /* 0x000fe20000000000 */
[----:B------:R-:W-:Y:S01]  /*56f0*/  UMOV UR9, UR17 ;  /* 0x0000001100097c82 */ /* 0x000fe20008000000 */
[----:B------:R-:W-:Y:S01]  /*5700*/  SEL R27, R27, RZ, P0 ;  /* 0x000000ff1b1b7207 */ /* 0x000fe20000000000 */
[----:B------:R-:W-:Y:S01]  /*5710*/  IMAD.U32 R11, RZ, RZ, UR8 ;  /* 0x00000008ff0b7e24 */ /* 0x000fe2000f8e00ff */
[----:B------:R-:W-:Y:S01]  /*5720*/  @!P4 R2UR UR24, R10 ;  /* 0x000000000a18c2ca */ /* 0x000fe200000e0000 */
[----:B------:R-:W-:Y:S01]  /*5730*/  @!UP1 ULEA UR8, UR14, UR7, 0xc ;  /* 0x000000070e089291 */ /* 0x000fe2000f8e60ff */
[----:B------:R-:W-:Y:S02]  /*5740*/  LOP3.LUT R25, R25, R0, RZ, 0x3c, !PT ;  /* 0x0000000019197212 */ /* 0x000fe400078e3cff */
[----:B------:R-:W-:Y:S01]  /*5750*/  @!P4 R2UR UR25, R11 ;  /* 0x000000000b19c2ca */ /* 0x000fe200000e0000 */
[----:B------:R-:W-:Y:S02]  /*5760*/  @!UP1 UIADD3 UR16, UPT, UPT, UR8, 0x300, URZ ;  /* 0x0000030008109890 */ /* 0x000fe4000fffe0ff */
[----:B------:R-:W-:Y:S01]  /*5770*/  @!UP1 UIADD3 UR8, UPT, UPT, UR8, 0xb00, URZ ;  /* 0x00000b0008089890 */ /* 0x000fe2000fffe0ff */
[----:B------:R-:W-:Y:S09]  /*5780*/  VOTEU.ALL UP1, P4 ;  /* 0x0000000000ff7886 */ /* 0x000ff20002020000 */
[----:B------:R2:W-:Y:S01]  /*5790*/  @!UP2 UTMALDG.3D [UR16], [UR24], desc[UR22] ;  /* 0x000016101800a5b4 */ /* 0x0005e20008011000 */
[----:B------:R2:W-:Y:S01]  /*57a0*/  @!UP1 UTMALDG.3D [UR8], [UR24], desc[UR22] ;  /* 0x00001608180095b4 */ /* 0x0005e20008011000 */
[----:B------:R2:W-:Y:S01]  /*57b0*/  @!P4 SYNCS.ARRIVE.TRANS64.RED.A0TR RZ, [UR13+0x110], R23 ;  /* 0x00011017ffffc9a7 */ /* 0x0005e2000830040d */
[----:B------:R-:W-:Y:S04]  /*57c0*/  UIADD3 UR13, UPT, UPT, UR14, 0x1, URZ ;  /* 0x000000010e0d7890 */ /* 0x000fe8000fffe0ff */
[----:B------:R-:W-:Y:S04]  /*57d0*/  UISETP.NE.AND UP1, UPT, UR13, 0x3, UPT ;  /* 0x000000030d00788c */ /* 0x000fe8000bf25270 */
[----:B------:R-:W-:Y:S02]  /*57e0*/  USEL UR14, URZ, 0x1, UP1 ;  /* 0x00000001ff0e7887 */ /* 0x000fe40008800000 */
[----:B------:R-:W-:Y:S02]  /*57f0*/  USEL UR13, UR13, URZ, UP1 ;  /* 0x000000ff0d0d7287 */ /* 0x000fe40008800000 */
[----:B------:R-:W-:Y:S02]  /*5800*/  UPLOP3.LUT UP1, UPT, UPT, UPT, UPT, 0x80, 0x8 ;  /* 0x000000000008789c */ /* 0x000fe40003f2f070 */
[----:B------:R-:W-:Y:S01]  /*5810*/  LOP3.LUT R34, R34, UR14, RZ, 0x3c, !PT ;  /* 0x0000000e22227c12 */ /* 0x000fe2000f8e3cff */
[----:B------:R-:W-:Y:S01]  /*5820*/  SYNCS.ARRIVE.TRANS64.RED.A1T0 RZ, [UR15], RZ ;  /* 0x000000ffffff79a7 */ /* 0x000fe2000810040f */
[----:B------:R-:W-:Y:S07]  /*5830*/  @P3 BRA `(.L_x_108) ;  /* 0xfffffff000e43947 */ /* 0x000fee000383ffff */
[----:B------:R-:W-:Y:S01]  /*5840*/  UIADD3 UR7, UPT, UPT, UR7, 0x128, URZ ;  /* 0x0000012807077890 */ /* 0x000fe2000fffe0ff */
[----:B------:R-:W-:-:S03]  /*5850*/  SHF.L.U32 R3, R34, 0x1f, RZ ;  /* 0x0000001f22037819 */ /* 0x000fc600000006ff */
[----:B------:R-:W-:-:S09]  /*5860*/  ULEA UR4, UR13, UR7, 0x3 ;  /* 0x000000070d047291 */ /* 0x000fd2000f8e18ff */
[----:B------:R-:W1:Y:S02]  /*5870*/  SYNCS.PHASECHK.TRANS64.TRYWAIT P0, [UR4], R3 ;  /* 0x00000003ff0075a7 */ /* 0x000e640008001104 */
[----:B-1----:R-:W-:Y:S05]  /*5880*/  @!P0 BRA `(.L_x_109) ;  /* 0x0000003400288947 */ /* 0x002fea0003800000 */
.L_x_210:
        /* <DEDUP_REMOVED lines=9> */
.L_x_212:
[----:B------:R-:W-:-:S04]  /*5920*/  UIADD3 UR5, UPT, UPT, UR5, 0x1, URZ ;  /* 0x0000000105057890 */ /* 0x000fc8000fffe0ff */
[----:B------:R-:W-:-:S04]  /*5930*/  UISETP.NE.AND UP0, UPT, UR5, 0x3, UPT ;  /* 0x000000030500788c */ /* 0x000fc8000bf05270 */
[----:B------:R-:W-:Y:S02]  /*5940*/  USEL UR4, URZ, 0x1, UP0 ;  /* 0x00000001ff047887 */ /* 0x000fe40008000000 */
[----:B------:R-:W-:-:S04]  /*5950*/  USEL UR5, UR5, URZ, UP0 ;  /* 0x000000ff05057287 */ /* 0x000fc80008000000 */
[----:B------:R-:W-:Y:S01]  /*5960*/  ULEA UR5, UR5, UR7, 0x3 ;  /* 0x0000000705057291 */ /* 0x000fe2000f8e18ff */
[----:B-1----:R-:W-:-:S04]  /*5970*/  LOP3.LUT R3, R34, UR4, RZ, 0x3c, !PT ;  /* 0x0000000422037c12 */ /* 0x002fc8000f8e3cff */
[----:B------:R-:W-:Y:S01]  /*5980*/  SHF.L.U32 R3, R3, 0x1f, RZ ;  /* 0x0000001f03037819 */ /* 0x000fe200000006ff */
[----:B------:R-:W-:-:S07]  /*5990*/  IMAD.U32 R0, RZ, RZ, UR5 ;  /* 0x00000005ff007e24 */ /* 0x000fce000f8e00ff */
.L_x_111:
[----:B-1----:R1:W4:Y:S02]  /*59a0*/  SYNCS.PHASECHK.TRANS64.TRYWAIT P0, [R0+URZ], R3 ;  /* 0x00000003000075a7 */ /* 0x00232400080011ff */
[----:B----4-:R-:W-:Y:S05]  /*59b0*/  @!P0 NANOSLEEP.SYNCS 0x989680 ;  /* 0x009896800000895d */ /* 0x010fea0003900000 */
[----:B------:R-:W4:Y:S02]  /*59c0*/  @!P0 SYNCS.PHASECHK.TRANS64 P0, [R0+URZ], R3 ;  /* 0x00000003000085a7 */ /* 0x000f2400080010ff */
[----:B--2-4-:R-:W-:Y:S05]  /*59d0*/  @P0 EXIT ;  /* 0x000000000000094d */ /* 0x014fea0003800000 */
[----:B------:R-:W-:Y:S05]  /*59e0*/  BRA `(.L_x_111) ;  /* 0xfffffffc00ec7947 */ /* 0x000fea000383ffff */
.L_x_99:
[----:B------:R-:W-:-:S06]  /*59f0*/  UISETP.GE.AND UP1, UPT, UR10, 0x4, UPT ;  /* 0x000000040a00788c */ /* 0x000fcc000bf26270 */
[----:B------:R-:W-:-:S13]  /*5a00*/  PLOP3.LUT P0, PT, PT, PT, UP1, 0x80, 0x8 ;  /* 0x000000000008781c */ /* 0x000fda0003f0f018 */
[----:B------:R-:W-:Y:S05]  /*5a10*/  @!P0 EXIT ;  /* 0x000000000000894d */ /* 0x000fea0003800000 */
[----:B------:R-:W-:Y:S01]  /*5a20*/  BAR.SYNC.DEFER_BLOCKING 0x6, 0xa0 ;  /* 0x0182800000007b1d */ /* 0x000fe20000010000 */
[----:B------:R-:W-:Y:S01]  /*5a30*/  IMAD.SHL.U32 R4, R70, 0x200000, RZ ;  /* 0x0020000046047824 */ /* 0x000fe200078e00ff */
[----:B------:R-:W-:Y:S01]  /*5a40*/  CS2R R72, SRZ ;  /* 0x0000000000487805 */ /* 0x000fe2000001ff00 */
[C---:B------:R-:W-:Y:S02]  /*5a50*/  IMAD.SHL.U32 R69, R74.reuse, 0x10, RZ ;  /* 0x000000104a457824 */ /* 0x040fe400078e00ff */
[----:B------:R-:W-:Y:S01]  /*5a60*/  IMAD.U32 R33, R74, 0x10000, RZ ;  /* 0x000100004a217824 */ /* 0x000fe200078e00ff */
[----:B------:R-:W-:Y:S02]  /*5a70*/  UMOV UR48, 0x400 ;  /* 0x0000040000307882 */ /* 0x000fe40000000000 */
[----:B------:R-:W1:Y:S01]  /*5a80*/  LDC R63, c[0x0][0x370] ;  /* 0x0000dc00ff3f7b82 */ /* 0x000e620000000800 */
[----:B------:R-:W-:Y:S01]  /*5a90*/  ULEA UR48, UR37, UR48, 0x18 ;  /* 0x0000003025307291 */ /* 0x000fe2000f8ec0ff */
[----:B------:R-:W-:Y:S01]  /*5aa0*/  LOP3.LUT R4, R4, 0x200000, RZ, 0xc0, !PT ;  /* 0x0020000004047812 */ /* 0x000fe200078ec0ff */
[----:B------:R-:W-:Y:S01]  /*5ab0*/  IMAD.SHL.U32 R68, R74, 0x2, RZ ;  /* 0x000000024a447824 */ /* 0x000fe200078e00ff */
[C---:B------:R-:W-:Y:S01]  /*5ac0*/  LOP3.LUT R5, R69.reuse, 0x40, RZ, 0xc0, !PT ;  /* 0x0000004045057812 */ /* 0x040fe200078ec0ff */
[----:B------:R-:W-:Y:S01]  /*5ad0*/  IMAD.SHL.U32 R3, R70, 0x200, RZ ;  /* 0x0000020046037824 */ /* 0x000fe200078e00ff */
[----:B------:R-:W-:Y:S01]  /*5ae0*/  LOP3.LUT R2, R69, 0x5b0, RZ, 0xc0, !PT ;  /* 0x000005b045027812 */ /* 0x000fe200078ec0ff */
[----:B------:R-:W-:Y:S01]  /*5af0*/  IMAD.MOV.U32 R30, RZ, RZ, RZ ;  /* 0x000000ffff1e7224 */ /* 0x000fe200078e00ff */
[----:B------:R-:W2:Y:S01]  /*5b00*/  LDC R28, c[0x0][0xb0c] ;  /* 0x0002c300ff1c7b82 */ /* 0x000ea20000000800 */
[----:B------:R-:W-:Y:S01]  /*5b10*/  LOP3.LUT R33, R4, 0x400000, R33, 0xf8, !PT ;  /* 0x0040000004217812 */ /* 0x000fe200078ef821 */
[----:B------:R-:W-:Y:S01]  /*5b20*/  IMAD.MOV.U32 R78, RZ, RZ, RZ ;  /* 0x000000ffff4e7224 */ /* 0x000fe200078e00ff */
[----:B------:R-:W-:Y:S01]  /*5b30*/  LOP3.LUT R68, R5, 0x8, R68, 0xf8, !PT ;  /* 0x0000000805447812 */ /* 0x000fe200078ef844 */
[----:B------:R-:W3:Y:S01]  /*5b40*/  LDCU.64 UR54, c[0x0][0x348] ;  /* 0x00006900ff3677ac */ /* 0x000ee20008000a00 */
[----:B------:R-:W-:-:S02]  /*5b50*/  LOP3.LUT R3, R2, 0x200, R3, 0xf8, !PT ;  /* 0x0000020002037812 */ /* 0x000fc400078ef803 */
[----:B------:R-:W-:Y:S01]  /*5b60*/  LOP3.LUT P0, RZ, R69, 0x40, RZ, 0xc0, !PT ;  /* 0x0000004045ff7812 */ /* 0x000fe2000780c0ff */
[----:B------:R-:W4:Y:S01]  /*5b70*/  LDC R61, c[0x0][0xb20] ;  /* 0x0002c800ff3d7b82 */ /* 0x000f220000000800 */
[----:B------:R-:W3:Y:S01]  /*5b80*/  LDS R0, [UR48+0x200] ;  /* 0x00020030ff007984 */ /* 0x000ee20008000800 */
[----:B------:R-:W-:Y:S01]  /*5b90*/  LOP3.LUT R68, R3, R68, RZ, 0xfc, !PT ;  /* 0x0000004403447212 */ /* 0x000fe200078efcff */
[----:B------:R-:W1:Y:S01]  /*5ba0*/  LDCU.64 UR38, c[0x0][0x888] ;  /* 0x00011100ff2677ac */ /* 0x000e620008000a00 */
[----:B------:R-:W-:Y:S01]  /*5bb0*/  LOP3.LUT R74, R74, 0x60, RZ, 0xc0, !PT ;  /* 0x000000604a4a7812 */ /* 0x000fe200078ec0ff */
[----:B------:R-:W1:Y:S03]  /*5bc0*/  LDCU.64 UR44, c[0x0][0x890] ;  /* 0x00011200ff2c77ac */ /* 0x000e660008000a00 */
[----:B------:R-:W1:Y:S01]  /*5bd0*/  LDC R27, c[0x0][0xb30] ;  /* 0x0002cc00ff1b7b82 */ /* 0x000e620000000800 */
[----:B------:R-:W-:Y:S01]  /*5be0*/  UMOV UR51, 0x1 ;  /* 0x0000000100337882 */ /* 0x000fe20000000000 */
[----:B------:R-:W-:Y:S01]  /*5bf0*/  UIADD3 UR52, UPT, UPT, UR48, 0x300, URZ ;  /* 0x0000030030347890 */ /* 0x000fe2000fffe0ff */
[----:B------:R-:W-:Y:S01]  /*5c00*/  UMOV UR56, URZ ;  /* 0x000000ff00387c82 */ /* 0x000fe20008000000 */
[----:B------:R-:W-:-:S04]  /*5c10*/  UMOV UR50, URZ ;  /* 0x000000ff00327c82 */ /* 0x000fc80008000000 */
[----:B------:R-:W1:Y:S01]  /*5c20*/  LDC.64 R56, c[0x0][0xb10] ;  /* 0x0002c400ff387b82 */ /* 0x000e620000000a00 */
[----:B------:R-:W-:-:S07]  /*5c30*/  UMOV UR49, URZ ;  /* 0x000000ff00317c82 */ /* 0x000fce0008000000 */
[----:B------:R-:W1:Y:S08]  /*5c40*/  LDC.64 R24, c[0x0][0xb18] ;  /* 0x0002c600ff187b82 */ /* 0x000e700000000a00 */
[----:B------:R-:W1:Y:S08]  /*5c50*/  LDC.64 R22, c[0x0][0xb28] ;  /* 0x0002ca00ff167b82 */ /* 0x000e700000000a00 */
[----:B------:R-:W1:Y:S01]  /*5c60*/  LDC.64 R54, c[0x0][0x8b0] ;  /* 0x00022c00ff367b82 */ /* 0x000e620000000a00 */
[----:B---3--:R-:W-:Y:S01]  /*5c70*/  IMAD.IADD R33, R0, 0x1, R33 ;  /* 0x0000000100217824 */ /* 0x008fe200078e0221 */
[----:B------:R-:W-:-:S06]  /*5c80*/  P2R R0, PR, RZ, 0x1 ;  /* 0x00000001ff007803 */ /* 0x000fcc0000000000 */
[----:B------:R-:W3:Y:S08]  /*5c90*/  LDC.64 R52, c[0x0][0x8a8] ;  /* 0x00022a00ff347b82 */ /* 0x000ef00000000a00 */
[----:B--2-4-:R-:W1:Y:S02]  /*5ca0*/  LDC R62, c[0x0][0x374] ;  /* 0x0000dd00ff3e7b82 */ /* 0x014e640000000800 */
.L_x_142:
[----:B------:R-:W-:Y:S02]  /*5cb0*/  LEA R0, R78, UR48, 0x3 ;  /* 0x000000304e007c11 */ /* 0x000fe4000f8e18ff */
[----:B------:R-:W-:Y:S02]  /*5cc0*/  SHF.L.U32 R3, R72, 0x1f, RZ ;  /* 0x0000001f48037819 */ /* 0x000fe400000006ff */
[----:B------:R-:W-:Y:S02]  /*5cd0*/  LEA R16, R78, UR48, 0x4 ;  /* 0x000000304e107c11 */ /* 0x000fe4000f8e20ff */
[----:B------:R-:W2:Y:S02]  /*5ce0*/  SYNCS.PHASECHK.TRANS64.TRYWAIT P0, [R0+URZ+0x150], R3 ;  /* 0x00015003000075a7 */ /* 0x000ea400080011ff */
[----:B-12---:R-:W-:Y:S05]  /*5cf0*/  @!P0 BRA `(.L_x_112) ;  /* 0x00000030003c8947 */ /* 0x006fea0003800000 */
.L_x_213:
[----:B------:R-:W4:Y:S01]  /*5d00*/  LDC.64 R12, c[0x0][0xb10] ;  /* 0x0002c400ff0c7b82 */ /* 0x000f220000000a00 */
[----:B------:R-:W3:Y:S01]  /*5d10*/  LDS.128 R16, [R16+0x1e0] ;  /* 0x0001e00010107984 */ /* 0x000ee20000000c00 */
[----:B-1----:R-:W-:Y:S01]  /*5d20*/  ISETP.NE.AND P1, PT, R27, 0x1, PT ;  /* 0x000000011b00780c */ /* 0x002fe20003f25270 */
[----:B--2---:R-:W-:Y:S01]  /*5d30*/  VIADD R0, R0, 0x160 ;  /* 0x0000016000007836 */ /* 0x004fe20000000000 */
[----:B------:R-:W-:Y:S04]  /*5d40*/  ISETP.GE.AND P0, PT, R26, 0x1, PT ;  /* 0x000000011a00780c */ /* 0x000fe80003f06270 */
[----:B------:R-:W1:Y:S01]  /*5d50*/  LDC.64 R10, c[0x0][0xb18] ;  /* 0x0002c600ff0a7b82 */ /* 0x000e620000000a00 */
[----:B------:R-:W-:Y:S01]  /*5d60*/  PRMT R0, RZ, 0x654, R0 ;  /* 0x00000654ff007816 */ /* 0x000fe20000000000 */
[----:B------:R-:W-:Y:S01]  /*5d70*/  @!PT LDS RZ, [RZ] ;  /* 0x00000000fffff984 */ /* 0x000fe20000000800 */
[----:B------:R-:W-:Y:S01]  /*5d80*/  @!PT LDS RZ, [RZ] ;  /* 0x00000000fffff984 */ /* 0x000fe20000000800 */
[----:B------:R-:W-:Y:S01]  /*5d90*/  @!PT LDS RZ, [RZ] ;  /* 0x00000000fffff984 */ /* 0x000fe20000000800 */
[----:B------:R-:W-:Y:S01]  /*5da0*/  @!PT LDS RZ, [RZ] ;  /* 0x00000000fffff984 */ /* 0x000fe20000000800 */
[----:B------:R2:W-:Y:S06]  /*5db0*/  MEMBAR.ALL.CTA ;  /* 0x0000000000007992 */ /* 0x0005ec0000008000 */
[----:B--2---:R-:W2:Y:S01]  /*5dc0*/  FENCE.VIEW.ASYNC.S ;  /* 0x00000000000073c6 */ /* 0x004ea20000000000 */
[----:B------:R-:W1:Y:S08]  /*5dd0*/  @!P1 LDC R14, c[0x0][0xb20] ;  /* 0x0002c800ff0e9b82 */ /* 0x000e700000000800 */
[----:B------:R-:W1:Y:S01]  /*5de0*/  @!P1 LDC R9, c[0x0][0xb0c] ;  /* 0x0002c300ff099b82 */ /* 0x000e620000000800 */
[----:B--2---:R2:W-:Y:S01]  /*5df0*/  SYNCS.ARRIVE.TRANS64.RED.A1T0 RZ, [R0+URZ], RZ ;  /* 0x000000ff00ff79a7 */ /* 0x0045e200081004ff */
[----:B---3--:R-:W-:Y:S04]  /*5e00*/  LOP3.LUT P4, RZ, R18, 0x1, RZ, 0xc0, !PT ;  /* 0x0000000112ff7812 */ /* 0x008fe8000788c0ff */
[----:B------:R-:W-:Y:S09]  /*5e10*/  P2R R75, PR, RZ, 0x10 ;  /* 0x00000010ff4b7803 */ /* 0x000ff20000000000 */
[----:B------:R-:W-:Y:S02]  /*5e20*/  @P4 MOV R31, R16 ;  /* 0x00000010001f4202 */ /* 0x000fe40000000f00 */
[----:B------:R-:W-:Y:S01]  /*5e30*/  @P4 LOP3.LUT R29, R17, 0xffff, RZ, 0xc0, !PT ;  /* 0x0000ffff111d4812 */ /* 0x000fe200078ec0ff */
[----:B--2-4-:R-:W-:Y:S06]  /*5e40*/  @!P0 BRA `(.L_x_113) ;  /* 0x0000000000a48947 */ /* 0x014fec0003800000 */
[----:B------:R-:W-:Y:S01]  /*5e50*/  IMAD.HI.U32 R36, R62, R25, RZ ;  /* 0x000000193e247227 */ /* 0x000fe200078e00ff */
[----:B------:R-:W-:Y:S02]  /*5e60*/  ISETP.NE.AND P0, PT, R24, 0x1, PT ;  /* 0x000000011800780c */ /* 0x000fe40003f05270 */
[----:B------:R-:W-:Y:S01]  /*5e70*/  ISETP.NE.AND P2, PT, R26, 0x1, PT ;  /* 0x000000011a00780c */ /* 0x000fe20003f45270 */
[-C--:B------:R-:W-:Y:S01]  /*5e80*/  IMAD.HI.U32 R34, R63, R56.reuse, RZ ;  /* 0x000000383f227227 */ /* 0x080fe200078e00ff */
[----:B------:R-:W-:Y:S02]  /*5e90*/  SHF.R.U32.HI R37, RZ, R61, R36 ;  /* 0x0000003dff257219 */ /* 0x000fe40000011624 */
[----:B------:R-:W-:Y:S01]  /*5ea0*/  ISETP.NE.AND P3, PT, R28, 0x1, PT ;  /* 0x000000011c00780c */ /* 0x000fe20003f65270 */
[----:B------:R-:W-:Y:S01]  /*5eb0*/  IMAD.HI.U32 R40, R29, R25, RZ ;  /* 0x000000191d287227 */ /* 0x000fe200078e00ff */
[----:B------:R-:W-:Y:S02]  /*5ec0*/  SHF.R.U32.HI R34, RZ, R57, R34 ;  /* 0x00000039ff227219 */ /* 0x000fe40000011622 */
[----:B------:R-:W-:Y:S01]  /*5ed0*/  SEL R3, R62, R37, !P0 ;  /* 0x000000253e037207 */ /* 0x000fe20004000000 */
[----:B------:R-:W-:Y:S01]  /*5ee0*/  IMAD.HI.U32 R38, R31, R56, RZ ;  /* 0x000000381f267227 */ /* 0x000fe200078e00ff */
[----:B------:R-:W-:Y:S03]  /*5ef0*/  SEL R7, R63, R34, !P3 ;  /* 0x000000223f077207 */ /* 0x000fe60005800000 */
[-C--:B------:R-:W-:Y:S01]  /*5f00*/  IMAD.HI.U32 R34, R3, R22.reuse, RZ ;  /* 0x0000001603227227 */ /* 0x080fe200078e00ff */
[----:B------:R-:W-:Y:S03]  /*5f10*/  SHF.R.U32.HI R38, RZ, R57, R38 ;  /* 0x00000039ff267219 */ /* 0x000fe60000011626 */
[----:B------:R-:W-:Y:S01]  /*5f20*/  IMAD.HI.U32 R36, R7, R22, RZ ;  /* 0x0000001607247227 */ /* 0x000fe200078e00ff */
[----:B------:R-:W-:Y:S02]  /*5f30*/  @P2 SHF.R.U32.HI R3, RZ, R23, R34 ;  /* 0x00000017ff032219 */ /* 0x000fe40000011622 */
[----:B------:R-:W-:Y:S02]  /*5f40*/  SHF.R.U32.HI R34, RZ, R61, R40 ;  /* 0x0000003dff227219 */ /* 0x000fe40000011628 */
[----:B------:R-:W-:Y:S01]  /*5f50*/  @P2 SHF.R.U32.HI R7, RZ, R23, R36 ;  /* 0x00000017ff072219 */ /* 0x000fe20000011624 */
[C---:B------:R-:W-:Y:S01]  /*5f60*/  IMAD R2, R26.reuse, R3, RZ ;  /* 0x000000031a027224 */ /* 0x040fe200078e02ff */
[----:B------:R-:W-:Y:S02]  /*5f70*/  SEL R5, R29, R34, !P0 ;  /* 0x000000221d057207 */ /* 0x000fe40004000000 */
[----:B------:R-:W-:Y:S01]  /*5f80*/  SEL R3, R31, R38, !P3 ;  /* 0x000000261f037207 */ /* 0x000fe20005800000 */
[----:B------:R-:W-:Y:S01]  /*5f90*/  IMAD R4, R26, R7, RZ ;  /* 0x000000071a047224 */ /* 0x000fe200078e02ff */
[C---:B------:R-:W-:Y:S01]  /*5fa0*/  ISETP.GE.AND P0, PT, R5.reuse, R2, PT ;  /* 0x000000020500720c */ /* 0x040fe20003f06270 */
[----:B------:R-:W-:Y:S03]  /*5fb0*/  IMAD.HI.U32 R6, R5, R22, RZ ;  /* 0x0000001605067227 */ /* 0x000fe600078e00ff */
[----:B------:R-:W-:Y:S01]  /*5fc0*/  ISETP.GE.OR P0, PT, R3, R4, P0 ;  /* 0x000000040300720c */ /* 0x000fe20000706670 */
[----:B------:R-:W-:Y:S01]  /*5fd0*/  IMAD.MOV R4, RZ, RZ, -R3 ;  /* 0x000000ffff047224 */ /* 0x000fe200078e0a03 */
[-C--:B------:R-:W-:Y:S03]  /*5fe0*/  SHF.R.U32.HI R6, RZ, R23.reuse, R6 ;  /* 0x00000017ff067219 */ /* 0x080fe60000011606 */
[----:B------:R-:W-:Y:S01]  /*5ff0*/  IMAD R31, R28, R4, R31 ;  /* 0x000000041c1f7224 */ /* 0x000fe200078e021f */
[----:B------:R-:W-:Y:S05]  /*6000*/  SEL R15, R5, R6, !P2 ;  /* 0x00000006050f7207 */ /* 0x000fea0005000000 */
[----:B------:R-:W-:Y:S02]  /*6010*/  IMAD.MOV R6, RZ, RZ, -R15 ;  /* 0x000000ffff067224 */ /* 0x000fe400078e0a0f */
[C---:B------:R-:W-:Y:S04]  /*6020*/  @!P0 IMAD.HI.U32 R2, R3.reuse, R22, RZ ;  /* 0x0000001603028227 */ /* 0x040fe800078e00ff */
[----:B------:R-:W-:Y:S01]  /*6030*/  IMAD R6, R26, R6, R5 ;  /* 0x000000061a067224 */ /* 0x000fe200078e0205 */
[----:B------:R-:W-:Y:S04]  /*6040*/  @!P0 SHF.R.U32.HI R2, RZ, R23, R2 ;  /* 0x00000017ff028219 */ /* 0x000fe80000011602 */
[----:B------:R-:W-:Y:S02]  /*6050*/  @!P0 SEL R0, R3, R2, !P2 ;  /* 0x0000000203008207 */ /* 0x000fe40005000000 */
[----:B------:R-:W-:Y:S02]  /*6060*/  IADD3 R2, PT, PT, -R5, RZ, RZ ;  /* 0x000000ff05027210 */ /* 0x000fe40007ffe1ff */
[----:B------:R-:W-:Y:S01]  /*6070*/  @!P0 IADD3 R8, PT, PT, R15, -R0, RZ ;  /* 0x800000000f088210 */ /* 0x000fe20007ffe0ff */
[----:B------:R-:W-:Y:S02]  /*6080*/  @!P0 IMAD R0, R7, R6, R0 ;  /* 0x0000000607008224 */ /* 0x000fe400078e0200 */
[----:B------:R-:W-:Y:S02]  /*6090*/  IMAD R29, R24, R2, R29 ;  /* 0x00000002181d7224 */ /* 0x000fe400078e021d */
[----:B------:R-:W-:Y:S02]  /*60a0*/  @!P0 IMAD R5, R8, R26, R3 ;  /* 0x0000001a08058224 */ /* 0x000fe400078e0203 */
[----:B------:R-:W-:Y:S04]  /*60b0*/  @!P0 IMAD.MOV.U32 R3, RZ, RZ, R0 ;  /* 0x000000ffff038224 */ /* 0x000fe800078e0000 */
[----:B------:R-:W-:Y:S02]  /*60c0*/  IMAD R31, R3, R28, R31 ;  /* 0x0000001c031f7224 */ /* 0x000fe400078e021f */
[----:B------:R-:W-:Y:S07]  /*60d0*/  IMAD R29, R5, R24, R29 ;  /* 0x00000018051d7224 */ /* 0x000fee00078e021d */
.L_x_113:
[----:B-1----:R-:W-:Y:S01]  /*60e0*/  @!P1 ISETP.NE.AND P0, PT, R10, 0x1, PT ;  /* 0x000000010a00980c */ /* 0x002fe20003f05270 */
[----:B------:R-:W-:Y:S01]  /*60f0*/  @!P1 IMAD.HI.U32 R0, R31, R12, RZ ;  /* 0x0000000c1f009227 */ /* 0x000fe200078e00ff */
[----:B------:R-:W-:Y:S01]  /*6100*/  @!P1 ISETP.NE.AND P2, PT, R9, 0x1, PT ;  /* 0x000000010900980c */ /* 0x000fe20003f45270 */
[----:B------:R-:W-:Y:S01]  /*6110*/  ULOP3.LUT UP0, URZ, UR52, 0x90, URZ, 0xc0, !UPT ;  /* 0x0000009034ff7892 */ /* 0x000fe2000f80c0ff */
[----:B------:R-:W-:Y:S01]  /*6120*/  R2UR UR42, R21 ;  /* 0x00000000152a72ca */ /* 0x000fe200000e0000 */
[----:B------:R-:W-:Y:S01]  /*6130*/  @!P1 IMAD.HI.U32 R3, R29, R11, RZ ;  /* 0x0000000b1d039227 */ /* 0x000fe200078e00ff */
[----:B------:R-:W-:Y:S02]  /*6140*/  @!P1 SHF.R.U32.HI R0, RZ, R13, R0 ;  /* 0x0000000dff009219 */ /* 0x000fe40000011600 */
[----:B------:R-:W-:Y:S01]  /*6150*/  R2UR UR41, R20 ;  /* 0x00000000142972ca */ /* 0x000fe200000e0000 */
[----:B------:R-:W-:Y:S01]  /*6160*/  VIADD R78, R78, 0x1 ;  /* 0x000000014e4e7836 */ /* 0x000fe20000000000 */
[----:B------:R-:W-:Y:S02]  /*6170*/  @!P1 SHF.R.U32.HI R2, RZ, R14, R3 ;  /* 0x0000000eff029219 */ /* 0x000fe40000011603 */
[----:B------:R-:W-:Y:S02]  /*6180*/  @!P1 SEL R3, R31, R0, !P2 ;  /* 0x000000001f039207 */ /* 0x000fe40005000000 */
[----:B------:R-:W-:Y:S02]  /*6190*/  @!P1 SEL R2, R29, R2, !P0 ;  /* 0x000000021d029207 */ /* 0x000fe40004000000 */
[----:B------:R-:W-:Y:S01]  /*61a0*/  @P4 SHF.R.U32.HI R71, RZ, 0x10, R17 ;  /* 0x00000010ff474819 */ /* 0x000fe20000011611 */
[----:B------:R-:W-:Y:S02]  /*61b0*/  USHF.L.U32 UR42, UR42, 0x6, URZ ;  /* 0x000000062a2a7899 */ /* 0x000fe400080006ff */
[----:B------:R-:W-:Y:S02]  /*61c0*/  @!P1 IMAD.IADD R0, R2, 0x1, -R3 ;  /* 0x0000000102009824 */ /* 0x000fe400078e0a03 */
[----:B------:R-:W-:Y:S01]  /*61d0*/  @!P1 IMAD.IADD R2, R3, 0x1, -R2 ;  /* 0x0000000103029824 */ /* 0x000fe200078e0a02 */
[----:B------:R-:W-:Y:S01]  /*61e0*/  USHF.L.U32 UR41, UR41, 0x6, URZ ;  /* 0x0000000629297899 */ /* 0x000fe200080006ff */
[----:B------:R-:W-:Y:S02]  /*61f0*/  @!P1 IMAD R31, R0, R9, R31 ;  /* 0x00000009001f9224 */ /* 0x000fe400078e021f */
[----:B------:R-:W-:Y:S01]  /*6200*/  @!P1 IMAD R29, R2, R10, R29 ;  /* 0x0000000a021d9224 */ /* 0x000fe200078e021d */
[----:B------:R-:W-:Y:S08]  /*6210*/  BRA.U !UP0, `(.L_x_114) ;  /* 0x00000001087c7547 */ /* 0x000ff0000b800000 */
[----:B------:R-:W1:Y:S01]  /*6220*/  LDCU.64 UR8, c[0x4][0x80] ;  /* 0x01001000ff0877ac */ /* 0x000e620008000a00 */
[----:B------:R-:W-:Y:S01]  /*6230*/  MOV R2, 0x0 ;  /* 0x0000000000027802 */ /* 0x000fe20000000f00 */
[----:B------:R-:W-:Y:S02]  /*6240*/  HFMA2 R12, -RZ, RZ, 0, 5.9604644775390625e-08 ;  /* 0x00000001ff0c7431 */ /* 0x000fe400000001ff */
[----:B------:R-:W-:Y:S01]  /*6250*/  IMAD.MOV.U32 R8, RZ, RZ, 0x70 ;  /* 0x00000070ff087424 */ /* 0x000fe200078e00ff */
[----:B------:R2:W3:Y:S01]  /*6260*/  LDC.64 R14, c[0x4][R2] ;  /* 0x01000000020e7b82 */ /* 0x0004e20000000a00 */
[----:B------:R-:W4:Y:S01]  /*6270*/  LDCU.64 UR6, c[0x4][0x88] ;  /* 0x01001100ff0677ac */ /* 0x000f220008000a00 */
[----:B------:R-:W-:Y:S01]  /*6280*/  IMAD.MOV.U32 R13, RZ, RZ, RZ ;  /* 0x000000ffff0d7224 */ /* 0x000fe200078e00ff */
[----:B------:R-:W2:Y:S01]  /*6290*/  LDCU.64 UR4, c[0x4][0x8] ;  /* 0x01000100ff0477ac */ /* 0x000ea20008000a00 */
[----:B-1----:R-:W-:Y:S01]  /*62a0*/  MOV R5, UR9 ;  /* 0x0000000900057c02 */ /* 0x002fe20008000f00 */
[----:B------:R-:W-:Y:S01]  /*62b0*/  IMAD.U32 R4, RZ, RZ, UR8 ;  /* 0x00000008ff047e24 */ /* 0x000fe2000f8e00ff */
[----:B----4-:R-:W-:Y:S01]  /*62c0*/  MOV R7, UR7 ;  /* 0x0000000700077c02 */ /* 0x010fe20008000f00 */
[----:B------:R-:W-:Y:S01]  /*62d0*/  IMAD.U32 R6, RZ, RZ, UR6 ;  /* 0x00000006ff067e24 */ /* 0x000fe2000f8e00ff */
[----:B--2---:R-:W-:Y:S01]  /*62e0*/  MOV R11, UR5 ;  /* 0x00000005000b7c02 */ /* 0x004fe20008000f00 */
[----:B------:R-:W-:Y:S02]  /*62f0*/  IMAD.U32 R10, RZ, RZ, UR4 ;  /* 0x00000004ff0a7e24 */ /* 0x000fe4000f8e00ff */
[----:B------:R-:W-:Y:S07]  /*6300*/  LEPC R20, `(.L_x_115) ;  /* 0x000000001014794e */ /* 0x000fee0000000000 */
[----:B---3-5:R-:W-:Y:S05]  /*6310*/  CALL.ABS.NOINC R14 ;  /* 0x000000000e007343 */ /* 0x028fea0003c00000 */
.L_x_115:
[----:B------:R-:W1:Y:S01]  /*6320*/  LDCU.64 UR8, c[0x4][0x80] ;  /* 0x01001000ff0877ac */ /* 0x000e620008000a00 */
[----:B------:R-:W2:Y:S01]  /*6330*/  LDC.64 R2, c[0x4][R2] ;  /* 0x0100000002027b82 */ /* 0x000ea20000000a00 */
[----:B------:R-:W-:Y:S02]  /*6340*/  HFMA2 R12, -RZ, RZ, 0, 5.9604644775390625e-08 ;  /* 0x00000001ff0c7431 */ /* 0x000fe400000001ff */
[----:B------:R-:W-:Y:S02]  /*6350*/  IMAD.MOV.U32 R8, RZ, RZ, 0x70 ;  /* 0x00000070ff087424 */ /* 0x000fe400078e00ff */
[----:B------:R-:W-:Y:S01]  /*6360*/  IMAD.MOV.U32 R13, RZ, RZ, RZ ;  /* 0x000000ffff0d7224 */ /* 0x000fe200078e00ff */
[----:B------:R-:W3:Y:S01]  /*6370*/  LDCU.64 UR6, c[0x4][0x88] ;  /* 0x01001100ff0677ac */ /* 0x000ee20008000a00 */
[----:B------:R-:W4:Y:S01]  /*6380*/  LDCU.64 UR4, c[0x4][0x8] ;  /* 0x01000100ff0477ac */ /* 0x000f220008000a00 */
[----:B-1----:R-:W-:Y:S02]  /*6390*/  MOV R4, UR8 ;  /* 0x0000000800047c02 */ /* 0x002fe40008000f00 */
[----:B------:R-:W-:Y:S02]  /*63a0*/  MOV R5, UR9 ;  /* 0x0000000900057c02 */ /* 0x000fe40008000f00 */
[----:B---3--:R-:W-:Y:S01]  /*63b0*/  MOV R7, UR7 ;  /* 0x0000000700077c02 */ /* 0x008fe20008000f00 */
[----:B------:R-:W-:Y:S01]  /*63c0*/  IMAD.U32 R6, RZ, RZ, UR6 ;  /* 0x00000006ff067e24 */ /* 0x000fe2000f8e00ff */
[----:B----4-:R-:W-:Y:S01]  /*63d0*/  MOV R11, UR5 ;  /* 0x00000005000b7c02 */ /* 0x010fe20008000f00 */
[----:B------:R-:W-:Y:S02]  /*63e0*/  IMAD.U32 R10, RZ, RZ, UR4 ;  /* 0x00000004ff0a7e24 */ /* 0x000fe4000f8e00ff */
[----:B------:R-:W-:Y:S07]  /*63f0*/  LEPC R20, `(.L_x_114) ;  /* 0x000000001014794e */ /* 0x000fee0000000000 */
[----:B--2---:R-:W-:Y:S05]  /*6400*/  CALL.ABS.NOINC R2 ;  /* 0x0000000002007343 */ /* 0x004fea0003c00000 */
.L_x_114:
[----:B------:R-:W-:Y:S01]  /*6410*/  ISETP.NE.U32.AND P4, PT, R54, RZ, PT ;  /* 0x000000ff3600720c */ /* 0x000fe20003f85070 */
[----:B------:R-:W-:Y:S01]  /*6420*/  UISETP.NE.AND UP2, UPT, UR53, URZ, UPT ;  /* 0x000000ff3500728c */ /* 0x000fe2000bf45270 */
[----:B------:R-:W-:Y:S01]  /*6430*/  ISETP.NE.U32.AND P2, PT, RZ, UR38, PT ;  /* 0x00000026ff007c0c */ /* 0x000fe2000bf45070 */
[----:B------:R-:W-:Y:S01]  /*6440*/  UISETP.NE.U32.AND UP1, UPT, UR44, URZ, UPT ;  /* 0x000000ff2c00728c */ /* 0x000fe2000bf25070 */
[----:B------:R-:W-:Y:S01]  /*6450*/  ISETP.NE.AND.EX P4, PT, R55, RZ, PT, P4 ;  /* 0x000000ff3700720c */ /* 0x000fe20003f85340 */
[----:B------:R-:W-:Y:S01]  /*6460*/  UPLOP3.LUT UP0, UPT, UPT, UPT, UPT, 0x40, 0x4 ;  /* 0x000000000004789c */ /* 0x000fe20003f0e870 */
[----:B------:R-:W-:Y:S01]  /*6470*/  ISETP.NE.AND.EX P2, PT, RZ, UR39, PT, P2 ;  /* 0x00000027ff007c0c */ /* 0x000fe2000bf45320 */
[----:B------:R-:W-:Y:S01]  /*6480*/  UISETP.NE.AND.EX UP1, UPT, UR45, URZ, UPT, UP1 ;  /* 0x000000ff2d00728c */ /* 0x000fe2000bf25310 */
[----:B------:R-:W-:Y:S04]  /*6490*/  PLOP3.LUT P1, PT, PT, PT, UP2, 0x80, 0x8 ;  /* 0x000000000008781c */ /* 0x000fe80003f2f028 */
[----:B------:R-:W-:Y:S06]  /*64a0*/  @UP2 UPLOP3.LUT UP0, UPT, UPT, UPT, UP1, 0x80, 0x8 ;  /* 0x000000000008289c */ /* 0x000fec0003f0f010 */
[----:B------:R-:W-:Y:S01]  /*64b0*/  PLOP3.LUT P0, PT, PT, PT, UP0, 0x80, 0x8 ;  /* 0x000000000008781c */ /* 0x000fe20003f0f008 */
[----:B------:R-:W-:Y:S01]  /*64c0*/  @!UPT UIADD3 URZ, UPT, UPT, URZ, URZ, URZ ;  /* 0x000000fffffff290 */ /* 0x000fe2000fffe0ff */
[----:B------:R-:W-:Y:S11]  /*64d0*/  BRA.U !UP1, `(.L_x_116) ;  /* 0x0000000109387547 */ /* 0x000ff6000b800000 */
[----:B------:R-:W-:Y:S01]  /*64e0*/  UISETP.NE.U32.AND UP0, UPT, UR38, URZ, UPT ;  /* 0x000000ff2600728c */ /* 0x000fe2000bf05070 */
[----:B------:R-:W-:Y:S02]  /*64f0*/  HFMA2 R0, -RZ, RZ, 0, 5.9604644775390625e-08 ;  /* 0x00000001ff007431 */ /* 0x000fe400000001ff */
[----:B------:R-:W-:Y:S01]  /*6500*/  IMAD.MOV.U32 R59, RZ, RZ, 0x1 ;  /* 0x00000001ff3b7424 */ /* 0x000fe200078e00ff */
[----:B------:R-:W-:Y:S06]  /*6510*/  UISETP.NE.AND.EX UP0, UPT, UR39, URZ, UPT, UP0 ;  /* 0x000000ff2700728c */ /* 0x000fec000bf05300 */
[----:B------:R-:W-:Y:S05]  /*6520*/  PLOP3.LUT P3, PT, PT, PT, UP0, 0x80, 0x8 ;  /* 0x000000000008781c */ /* 0x000fea0003f6f008 */
[----:B------:R-:W1:Y:S01]  /*6530*/  @UP0 LDCU.64 UR6, c[0x0][0x888] ;  /* 0x00011100ff0607ac */ /* 0x000e620008000a00 */
[----:B------:R-:W-:Y:S07]  /*6540*/  @UP0 UIMAD UR4, UR36, UR44, URZ ;  /* 0x0000002c240402a4 */ /* 0x000fee000f8e02ff */
[----:B------:R-:W-:Y:S01]  /*6550*/  @!P3 PRMT R59, R0, 0x7610, R59 ;  /* 0x00007610003bb816 */ /* 0x000fe2000000003b */
[----:B-1----:R-:W-:Y:S03]  /*6560*/  @UP0 UIMAD.WIDE UR6, UR4, 0x4, UR6 ;  /* 0x00000004040608a5 */ /* 0x002fe6000f8e0206 */
[----:B------:R-:W1:Y:S03]  /*6570*/  @!UP0 LDCU UR4, c[0x0][0x880] ;  /* 0x00011000ff0487ac */ /* 0x000e660008000800 */
[----:B------:R-:W-:Y:S01]  /*6580*/  IMAD.U32 R2, RZ, RZ, UR6 ;  /* 0x00000006ff027e24 */ /* 0x000fe2000f8e00ff */
[----:B------:R-:W-:Y:S05]  /*6590*/  MOV R3, UR7 ;  /* 0x0000000700037c02 */ /* 0x000fea0008000f00 */
[----:B-----5:R2:W5:Y:S02]  /*65a0*/  @P3 LDG.E R35, desc[UR46][R2.64] ;  /* 0x0000002e02233981 */ /* 0x020564000c1e1900 */
[----:B-12---:R-:W-:Y:S02]  /*65b0*/  @!P3 IMAD.U32 R35, RZ, RZ, UR4 ;  /* 0x00000004ff23be24 */ /* 0x006fe4000f8e00ff */
.L_x_116:
[----:B------:R-:W-:Y:S05]  /*65c0*/  @!P4 BRA `(.L_x_117) ;  /* 0x000000000020c947 */ /* 0x000fea0003800000 */
[----:B------:R-:W-:Y:S04]  /*65d0*/  ISETP.NE.U32.AND P3, PT, R52, RZ, PT ;  /* 0x000000ff3400720c */ /* 0x000fe80003f65070 */
[----:B------:R-:W-:Y:S11]  /*65e0*/  ISETP.NE.AND.EX P3, PT, R53, RZ, PT, P3 ;  /* 0x000000ff3500720c */ /* 0x000ff60003f65330 */
[----:B------:R-:W-:Y:S02]  /*65f0*/  @!UPT UIADD3 URZ, UPT, UPT, URZ, URZ, URZ ;  /* 0x000000fffffff290 */ /* 0x000fe4000fffe0ff */
[----:B------:R-:W1:Y:S01]  /*6600*/  @P3 LDC.64 R2, c[0x0][0x8a8] ;  /* 0x00022a00ff023b82 */ /* 0x000e620000000a00 */
[----:B------:R-:W-:Y:S04]  /*6610*/  @P3 IMAD R0, R54, UR36, RZ ;  /* 0x0000002436003c24 */ /* 0x000fe8000f8e02ff */
[----:B-1----:R-:W-:Y:S05]  /*6620*/  @P3 IMAD.WIDE R2, R0, 0x4, R2 ;  /* 0x0000000400023825 */ /* 0x002fea00078e0202 */
[----:B-----5:R1:W5:Y:S02]  /*6630*/  @P3 LDG.E R32, desc[UR46][R2.64] ;  /* 0x0000002e02203981 */ /* 0x020364000c1e1900 */
[----:B-1----:R-:W2:Y:S02]  /*6640*/  @!P3 LDC R32, c[0x0][0x8a0] ;  /* 0x00022800ff20bb82 */ /* 0x002ea40000000800 */
.L_x_117:
[----:B-----5:R-:W-:Y:S01]  /*6650*/  FSETP.NEU.AND P3, PT, R35, RZ, PT ;  /* 0x000000ff2300720b */ /* 0x020fe20003f6d000 */
[----:B------:R-:W-:Y:S01]  /*6660*/  ULOP3.LUT UR4, UR51, 0x1, URZ, 0x3c, !UPT ;  /* 0x0000000133047892 */ /* 0x000fe2000f8e3cff */
[----:B------:R-:W-:Y:S01]  /*6670*/  SEL R5, RZ, 0xffffffff, P2 ;  /* 0xffffffffff057807 */ /* 0x000fe20001000000 */
[----:B------:R-:W-:Y:S01]  /*6680*/  IMAD.U32 R38, RZ, RZ, UR56 ;  /* 0x00000038ff267e24 */ /* 0x000fe2000f8e00ff */
[----:B------:R-:W-:Y:S01]  /*6690*/  @P1 LOP3.LUT P2, RZ, R59, 0xff, RZ, 0xc0, !PT ;  /* 0x000000ff3bff1812 */ /* 0x000fe2000784c0ff */
[----:B------:R-:W-:Y:S01]  /*66a0*/  IMAD.SHL.U32 R81, R68, 0x2, RZ ;  /* 0x0000000244517824 */ /* 0x000fe200078e00ff */
[----:B------:R-:W-:Y:S01]  /*66b0*/  @P1 SEL R2, RZ, 0xffffffff, P3 ;  /* 0xffffffffff021807 */ /* 0x000fe20001800000 */
[----:B------:R-:W-:Y:S01]  /*66c0*/  IMAD.U32 R83, RZ, RZ, UR4 ;  /* 0x00000004ff537e24 */ /* 0x000fe2000f8e00ff */
[----:B------:R-:W-:Y:S01]  /*66d0*/  LEA R76, R30, UR48, 0x3 ;  /* 0x000000301e4c7c11 */ /* 0x000fe2000f8e18ff */
[----:B------:R-:W-:Y:S01]  /*66e0*/  IMAD.SHL.U32 R38, R38, 0x1000, RZ ;  /* 0x0000100026267824 */ /* 0x000fe200078e00ff */
[----:B------:R-:W-:Y:S01]  /*66f0*/  @P0 SEL R2, R5, R2, !P2 ;  /* 0x0000000205020207 */ /* 0x000fe20005000000 */
[----:B------:R-:W-:Y:S01]  /*6700*/  BSSY B1, `(.L_x_118) ;  /* 0x0000035000017945 */ /* 0x000fe20003800000 */
[----:B------:R-:W-:Y:S01]  /*6710*/  SHF.L.U32 R3, R73, 0x1f, RZ ;  /* 0x0000001f49037819 */ /* 0x000fe200000006ff */
[----:B------:R-:W-:Y:S01]  /*6720*/  IMAD.MOV.U32 R82, RZ, RZ, 0x1 ;  /* 0x00000001ff527424 */ /* 0x000fe200078e00ff */
[----:B------:R-:W-:Y:S01]  /*6730*/  @P1 LOP3.LUT R2, R2, 0x1, RZ, 0xc0, !PT ;  /* 0x0000000102021812 */ /* 0x000fe200078ec0ff */
[----:B------:R-:W-:Y:S01]  /*6740*/  IMAD R34, R30, 0x20, R33 ;  /* 0x000000201e227824 */ /* 0x000fe200078e0221 */
[----:B------:R-:W-:Y:S01]  /*6750*/  PLOP3.LUT P2, PT, PT, PT, UP1, 0x80, 0x8 ;  /* 0x000000000008781c */ /* 0x000fe20003f4f018 */
[----:B------:R-:W-:Y:S01]  /*6760*/  IMAD.U32 R80, RZ, RZ, UR56 ;  /* 0x00000038ff507e24 */ /* 0x000fe2000f8e00ff */
[----:B------:R-:W-:Y:S01]  /*6770*/  ISETP.NE.U32.OR P5, PT, R2, 0x1, !P1 ;  /* 0x000000010200780c */ /* 0x000fe20004fa5470 */
[----:B------:R-:W-:Y:S01]  /*6780*/  IMAD.U32 R2, RZ, RZ, UR56 ;  /* 0x00000038ff027e24 */ /* 0x000fe2000f8e00ff */
[----:B------:R-:W-:Y:S02]  /*6790*/  CS2R R50, SRZ ;  /* 0x0000000000327805 */ /* 0x000fe4000001ff00 */
[----:B------:R-:W-:Y:S02]  /*67a0*/  CS2R R48, SRZ ;  /* 0x0000000000307805 */ /* 0x000fe4000001ff00 */
[----:B------:R-:W-:Y:S02]  /*67b0*/  P2R R79, PR, RZ, 0x20 ;  /* 0x00000020ff4f7803 */ /* 0x000fe40000000000 */
[----:B------:R-:W-:Y:S02]  /*67c0*/  CS2R R42, SRZ ;  /* 0x00000000002a7805 */ /* 0x000fe4000001ff00 */
[----:B------:R-:W-:Y:S02]  /*67d0*/  LEA R0, R2, UR48, 0x3 ;  /* 0x0000003002007c11 */ /* 0x000fe4000f8e18ff */
[----:B------:R-:W-:Y:S02]  /*67e0*/  CS2R R40, SRZ ;  /* 0x0000000000287805 */ /* 0x000fe4000001ff00 */
[----:B------:R-:W-:Y:S02]  /*67f0*/  SEL R2, RZ, 0xffffffff, P3 ;  /* 0xffffffffff027807 */ /* 0x000fe40001800000 */
[----:B------:R-:W-:Y:S02]  /*6800*/  LOP3.LUT P3, R77, R59, 0xff, RZ, 0xc0, !PT ;  /* 0x000000ff3b4d7812 */ /* 0x000fe4000786c0ff */
[----:B------:R-:W-:Y:S02]  /*6810*/  IADD3 R39, PT, PT, R38, UR48, R81 ;  /* 0x0000003026277c10 */ /* 0x000fe4000fffe051 */
[----:B------:R-:W-:Y:S02]  /*6820*/  @P5 SHF.L.U32 R7, R83, 0x1f, RZ ;  /* 0x0000001f53075819 */ /* 0x000fe400000006ff */
[----:B------:R-:W-:Y:S02]  /*6830*/  @P2 SEL R2, R5, R2, !P3 ;  /* 0x0000000205022207 */ /* 0x000fe40005800000 */
[----:B------:R-:W1:Y:S02]  /*6840*/  @P5 SYNCS.PHASECHK.TRANS64.TRYWAIT P1, [R0+URZ+0x110], R7 ;  /* 0x00011007000055a7 */ /* 0x000e6400080211ff */
[----:B------:R-:W-:Y:S04]  /*6850*/  LOP3.LUT R2, R2, 0x1, RZ, 0xc0, !PT ;  /* 0x0000000102027812 */ /* 0x000fe800078ec0ff */
[----:B------:R-:W-:Y:S04]  /*6860*/  ISETP.NE.U32.AND P4, PT, R2, 0x1, PT ;  /* 0x000000010200780c */ /* 0x000fe80003f85070 */
[----:B------:R-:W-:Y:S01]  /*6870*/  P2R R85, PR, RZ, 0x10 ;  /* 0x00000010ff557803 */ /* 0x000fe20000000000 */
[----:B------:R3:W4:Y:S01]  /*6880*/  SYNCS.PHASECHK.TRANS64.TRYWAIT P0, [R76+URZ+0x170], R3 ;  /* 0x000170034c0075a7 */ /* 0x00072200080011ff */
[----:B-1----:R-:W-:Y:S01]  /*6890*/  @P5 SEL R82, RZ, 0x1, !P1 ;  /* 0x00000001ff525807 */ /* 0x002fe20004800000 */
[----:B---3--:R-:W-:Y:S06]  /*68a0*/  @!P5 BRA `(.L_x_119) ;  /* 0x000000000068d947 */ /* 0x008fec0003800000 */
[----:B------:R-:W-:Y:S01]  /*68b0*/  LOP3.LUT P5, RZ, R69, 0x40, RZ, 0xc0, !PT ;  /* 0x0000004045ff7812 */ /* 0x000fe200078ac0ff */
[C---:B------:R-:W-:Y:S01]  /*68c0*/  VIADD R4, R39.reuse, 0x300 ;  /* 0x0000030027047836 */ /* 0x040fe20000000000 */
[----:B------:R-:W-:Y:S01]  /*68d0*/  ISETP.NE.AND P2, PT, R82, RZ, PT ;  /* 0x000000ff5200720c */ /* 0x000fe20003f45270 */
[----:B------:R-:W-:Y:S01]  /*68e0*/  BSSY B0, `(.L_x_120) ;  /* 0x000000d000007945 */ /* 0x000fe20003800000 */
[----:B------:R-:W-:Y:S01]  /*68f0*/  PLOP3.LUT P1, PT, PT, PT, PT, 0x8, 0x80 ;  /* 0x000000000080781c */ /* 0x000fe20003f2e170 */
[----:B------:R-:W-:Y:S01]  /*6900*/  @P4 VIADD R2, R39, 0x310 ;  /* 0x0000031027024836 */ /* 0x000fe20000000000 */
[----:B------:R-:W-:Y:S02]  /*6910*/  @P4 PLOP3.LUT P1, PT, P5, PT, PT, 0x80, 0x8 ;  /* 0x000000000008481c */ /* 0x000fe40002f2f070 */
[----:B------:R-:W-:Y:S02]  /*6920*/  CS2R R50, SRZ ;  /* 0x0000000000327805 */ /* 0x000fe4000001ff00 */
[----:B------:R-:W-:Y:S02]  /*6930*/  CS2R R48, SRZ ;  /* 0x0000000000307805 */ /* 0x000fe4000001ff00 */
[----:B------:R-:W-:Y:S02]  /*6940*/  CS2R R42, SRZ ;  /* 0x00000000002a7805 */ /* 0x000fe4000001ff00 */
[----:B------:R-:W-:Y:S05]  /*6950*/  CS2R R40, SRZ ;  /* 0x0000000000287805 */ /* 0x000fea000001ff00 */
[----:B------:R-:W-:Y:S01]  /*6960*/  @P1 VIADD R2, R4, 0xfffffff0 ;  /* 0xfffffff004021836 */ /* 0x000fe20000000000 */
[----:B------:R-:W-:Y:S06]  /*6970*/  @P2 BRA `(.L_x_121) ;  /* 0x00000000000c2947 */ /* 0x000fec0003800000 */
[----:B------:R-:W-:Y:S04]  /*6980*/  SHF.L.U32 R5, R83, 0x1f, RZ ;  /* 0x0000001f53057819 */ /* 0x000fe800000006ff */
[----:B------:R-:W1:Y:S02]  /*6990*/  SYNCS.PHASECHK.TRANS64.TRYWAIT P1, [R0+URZ+0x110], R5 ;  /* 0x00011005000075a7 */ /* 0x000e6400080211ff */
[----:B-1----:R-:W-:Y:S05]  /*69a0*/  @!P1 BRA `(.L_x_122) ;  /* 0x0000002400249947 */ /* 0x002fea0003800000 */
.L_x_121:
[----:B------:R-:W-:Y:S05]  /*69b0*/  BSYNC B0 ;  /* 0x0000000000007941 */ /* 0x000fea0003800000 */
.L_x_120:
[----:B------:R-:W-:Y:S01]  /*69c0*/  UIADD3 UR5, UPT, UPT, UR56, 0x1, URZ ;  /* 0x0000000138057890 */ /* 0x000fe2000fffe0ff */
[----:B------:R-:W-:Y:S03]  /*69d0*/  ISETP.NE.AND P1, PT, R85, RZ, PT ;  /* 0x000000ff5500720c */ /* 0x000fe60003f25270 */
[----:B------:R-:W-:Y:S04]  /*69e0*/  UISETP.NE.AND UP0, UPT, UR5, 0x3, UPT ;  /* 0x000000030500788c */ /* 0x000fe8000bf05270 */
[----:B------:R-:W-:Y:S02]  /*69f0*/  USEL UR4, URZ, 0x1, UP0 ;  /* 0x00000001ff047887 */ /* 0x000fe40008000000 */
[----:B------:R-:W-:Y:S04]  /*6a00*/  USEL UR5, UR5, URZ, UP0 ;  /* 0x000000ff05057287 */ /* 0x000fe80008000000 */
[----:B------:R3:W1:Y:S01]  /*6a10*/  @P1 LDS.128 R48, [R2] ;  /* 0x0000000002301984 */ /* 0x0006620000000c00 */
[----:B------:R-:W-:Y:S01]  /*6a20*/  LOP3.LUT R83, R83, UR4, RZ, 0x3c, !PT ;  /* 0x0000000453537c12 */ /* 0x000fe2000f8e3cff */
[----:B------:R-:W-:Y:S02]  /*6a30*/  IMAD.U32 R80, RZ, RZ, UR5 ;  /* 0x00000005ff507e24 */ /* 0x000fe4000f8e00ff */
[----:B------:R3:W1:Y:S04]  /*6a40*/  @P1 LDS.128 R40, [R39+0x300] ;  /* 0x0003000027281984 */ /* 0x0006680000000c00 */
.L_x_119:
[----:B------:R-:W-:Y:S05]  /*6a50*/  BSYNC B1 ;  /* 0x0000000000017941 */ /* 0x000fea0003800000 */
.L_x_118:
[----:B-1----:R-:W-:Y:S04]  /*6a60*/  SHF.R.U32.HI R5, RZ, 0x15, R34 ;  /* 0x00000015ff057819 */ /* 0x002fe80000011622 */
[----:B------:R-:W-:Y:S01]  /*6a70*/  LOP3.LUT P1, RZ, R5, 0x3, R70, 0x48, !PT ;  /* 0x0000000305ff7812 */ /* 0x000fe20007824846 */
[----:B------:R-:W-:Y:S01]  /*6a80*/  @!UPT UIADD3 URZ, UPT, UPT, URZ, URZ, URZ ;  /* 0x000000fffffff290 */ /* 0x000fe2000fffe0ff */
[----:B----4-:R-:W-:Y:S11]  /*6a90*/  @P0 BRA `(.L_x_123) ;  /* 0x0000000000080947 */ /* 0x010ff60003800000 */
[----:B------:R-:W1:Y:S02]  /*6aa0*/  SYNCS.PHASECHK.TRANS64.TRYWAIT P0, [R76+URZ+0x170], R3 ;  /* 0x000170034c0075a7 */ /* 0x000e6400080011ff */
[----:B-1----:R-:W-:Y:S05]  /*6ab0*/  @!P0 BRA `(.L_x_124) ;  /* 0x0000002000f48947 */ /* 0x002fea0003800000 */
.L_x_123:
[----:B------:R-:W-:Y:S05]  /*6ac0*/  @!P1 BRA `(.L_x_125) ;  /* 0x0000000000409947 */ /* 0x000fea0003800000 */
[----:B------:R-:W4:Y:S01]  /*6ad0*/  LDCU.64 UR8, c[0x4][0x70] ;  /* 0x01000e00ff0877ac */ /* 0x000f220008000a00 */
[----:B-1----:R-:W-:Y:S01]  /*6ae0*/  MOV R3, 0x0 ;  /* 0x0000000000037802 */ /* 0x002fe20000000f00 */
[----:B------:R-:W-:Y:S02]  /*6af0*/  HFMA2 R12, -RZ, RZ, 0, 5.9604644775390625e-08 ;  /* 0x00000001ff0c7431 */ /* 0x000fe400000001ff */
[----:B------:R-:W-:Y:S02]  /*6b00*/  IMAD.MOV.U32 R8, RZ, RZ, 0x192 ;  /* 0x00000192ff087424 */ /* 0x000fe400078e00ff */
[----:B------:R-:W-:Y:S01]  /*6b10*/  IMAD.MOV.U32 R13, RZ, RZ, RZ ;  /* 0x000000ffff0d7224 */ /* 0x000fe200078e00ff */
[----:B------:R-:W1:Y:S01]  /*6b20*/  LDCU.64 UR6, c[0x4][0x78] ;  /* 0x01000f00ff0677ac */ /* 0x000e620008000a00 */
[----:B---3--:R-:W3:Y:S01]  /*6b30*/  LDC.64 R2, c[0x4][R3] ;  /* 0x0100000003027b82 */ /* 0x008ee20000000a00 */
[----:B------:R-:W5:Y:S01]  /*6b40*/  LDCU.64 UR4, c[0x4][0x10] ;  /* 0x01000200ff0477ac */ /* 0x000f620008000a00 */
[----:B----4-:R-:W-:Y:S01]  /*6b50*/  MOV R5, UR9 ;  /* 0x0000000900057c02 */ /* 0x010fe20008000f00 */
[----:B------:R-:W-:Y:S01]  /*6b60*/  IMAD.U32 R4, RZ, RZ, UR8 ;  /* 0x00000008ff047e24 */ /* 0x000fe2000f8e00ff */
[----:B-1----:R-:W-:Y:S01]  /*6b70*/  MOV R7, UR7 ;  /* 0x0000000700077c02 */ /* 0x002fe20008000f00 */
[----:B------:R-:W-:Y:S01]  /*6b80*/  IMAD.U32 R6, RZ, RZ, UR6 ;  /* 0x00000006ff067e24 */ /* 0x000fe2000f8e00ff */
[----:B-----5:R-:W-:Y:S01]  /*6b90*/  MOV R11, UR5 ;  /* 0x00000005000b7c02 */ /* 0x020fe20008000f00 */
[----:B------:R-:W-:Y:S02]  /*6ba0*/  IMAD.U32 R10, RZ, RZ, UR4 ;  /* 0x00000004ff0a7e24 */ /* 0x000fe4000f8e00ff */
[----:B------:R-:W-:Y:S07]  /*6bb0*/  LEPC R20, `(.L_x_125) ;  /* 0x000000001014794e */ /* 0x000fee0000000000 */
[----:B--23--:R-:W-:Y:S05]  /*6bc0*/  CALL.ABS.NOINC R2 ;  /* 0x0000000002007343 */ /* 0x00cfea0003c00000 */
.L_x_125:
[----:B------:R-:W-:Y:S05]  /*6bd0*/  WARPSYNC.ALL ;  /* 0x0000000000007948 */ /* 0x000fea0003800000 */
[----:B------:R-:W-:Y:S01]  /*6be0*/  R2UR UR4, R34 ;  /* 0x00000000220472ca */ /* 0x000fe200000e0000 */
[--C-:B------:R-:W-:Y:S01]  /*6bf0*/  HADD2.F32 R20, -RZ, R40.reuse.H0_H0 ;  /* 0x20000028ff147230 */ /* 0x100fe20000004100 */
[----:B------:R-:W-:Y:S01]  /*6c00*/  MOV R84, 0x10 ;  /* 0x0000001000547802 */ /* 0x000fe20000000f00 */
[----:B------:R-:W-:Y:S01]  /*6c10*/  HADD2.F32 R21, -RZ, R40.H1_H1 ;  /* 0x30000028ff157230 */ /* 0x000fe20000004100 */
[----:B------:R-:W-:Y:S01]  /*6c20*/  LOP3.LUT P6, RZ, R69, 0x40, RZ, 0xc0, !PT ;  /* 0x0000004045ff7812 */ /* 0x000fe200078cc0ff */
[----:B------:R-:W-:Y:S01]  /*6c30*/  HADD2.F32 R36, -RZ, R41.H1_H1 ;  /* 0x30000029ff247230 */ /* 0x000fe20000004100 */
[----:B------:R-:W-:Y:S01]  /*6c40*/  ISETP.NE.AND P0, PT, R74, RZ, PT ;  /* 0x000000ff4a00720c */ /* 0x000fe20003f05270 */
[----:B------:R-:W-:Y:S01]  /*6c50*/  HADD2.F32 R37, -RZ, R43.H0_H0 ;  /* 0x2000002bff257230 */ /* 0x000fe20000004100 */
[----:B------:R-:W-:Y:S01]  /*6c60*/  SEL R84, R84, 0xfffffff0, !P6 ;  /* 0xfffffff054547807 */ /* 0x000fe20007000000 */
[----:B------:R-:W-:Y:S03]  /*6c70*/  BSSY.RECONVERGENT B0, `(.L_x_126) ;  /* 0x000004e000007945 */ /* 0x000fe60003800200 */
[----:B------:R-:W-:Y:S01]  /*6c80*/  IADD3 R86, PT, PT, R39, R84, RZ ;  /* 0x0000005427567210 */ /* 0x000fe20007ffe0ff */
[----:B------:R-:W2:Y:S02]  /*6c90*/  LDTM.x16 R4, tmem[UR4] ;  /* 0x00000004000479ee */ /* 0x000ea40008240000 */
[C---:B--2---:R-:W-:Y:S01]  /*6ca0*/  FMUL R0, R32.reuse, R4 ;  /* 0x0000000420007220 */ /* 0x044fe20000400000 */
[C---:B---3--:R-:W-:Y:S01]  /*6cb0*/  FMUL R2, R32.reuse, R5 ;  /* 0x0000000520027220 */ /* 0x048fe20000400000 */
[C---:B-1----:R-:W-:Y:S01]  /*6cc0*/  FMUL R3, R32.reuse, R6 ;  /* 0x0000000620037220 */ /* 0x042fe20000400000 */
[C---:B------:R-:W-:Y:S01]  /*6cd0*/  FMUL R7, R32.reuse, R7 ;  /* 0x0000000720077220 */ /* 0x040fe20000400000 */
[C---:B------:R-:W-:Y:S01]  /*6ce0*/  FFMA R0, R35.reuse, R20, R0 ;  /* 0x0000001423007223 */ /* 0x040fe20000000000 */
[----:B------:R-:W-:Y:S02]  /*6cf0*/  HADD2.F32 R20, -RZ, R41.H0_H0 ;  /* 0x20000029ff147230 */ /* 0x000fe40000004100 */
[C---:B------:R-:W-:Y:S01]  /*6d00*/  FFMA R2, R35.reuse, R21, R2 ;  /* 0x0000001523027223 */ /* 0x040fe20000000002 */
[--C-:B------:R-:W-:Y:S02]  /*6d10*/  HADD2.F32 R21, -RZ, R42.reuse.H0_H0 ;  /* 0x2000002aff157230 */ /* 0x100fe40000004100 */
[C---:B------:R-:W-:Y:S01]  /*6d20*/  FMUL R4, R32.reuse, R8 ;  /* 0x0000000820047220 */ /* 0x040fe20000400000 */
[C---:B------:R-:W-:Y:S01]  /*6d30*/  FMUL R5, R32.reuse, R9 ;  /* 0x0000000920057220 */ /* 0x040fe20000400000 */
[C---:B------:R-:W-:Y:S01]  /*6d40*/  FFMA R3, R35.reuse, R20, R3 ;  /* 0x0000001423037223 */ /* 0x040fe20000000003 */
[----:B------:R-:W-:Y:S02]  /*6d50*/  HADD2.F32 R20, -RZ, R42.H1_H1 ;  /* 0x3000002aff147230 */ /* 0x000fe40000004100 */
[C---:B------:R-:W-:Y:S01]  /*6d60*/  FFMA R7, R35.reuse, R36, R7 ;  /* 0x0000002423077223 */ /* 0x040fe20000000007 */
[C---:B------:R-:W-:Y:S01]  /*6d70*/  FMUL R6, R32.reuse, R10 ;  /* 0x0000000a20067220 */ /* 0x040fe20000400000 */
[----:B------:R-:W-:Y:S02]  /*6d80*/  HADD2.F32 R36, -RZ, R43.H1_H1 ;  /* 0x3000002bff247230 */ /* 0x000fe40000004100 */
[C---:B------:R-:W-:Y:S01]  /*6d90*/  FMUL R11, R32.reuse, R11 ;  /* 0x0000000b200b7220 */ /* 0x040fe20000400000 */
[C---:B------:R-:W-:Y:S01]  /*6da0*/  FFMA R4, R35.reuse, R21, R4 ;  /* 0x0000001523047223 */ /* 0x040fe20000000004 */
[C---:B------:R-:W-:Y:S01]  /*6db0*/  FFMA R5, R35.reuse, R20, R5 ;  /* 0x0000001423057223 */ /* 0x040fe20000000005 */
[C---:B------:R-:W-:Y:S01]  /*6dc0*/  FFMA R6, R35.reuse, R37, R6 ;  /* 0x0000002523067223 */ /* 0x040fe20000000006 */
[--C-:B------:R-:W-:Y:S02]  /*6dd0*/  HADD2.F32 R20, -RZ, R48.reuse.H0_H0 ;  /* 0x20000030ff147230 */ /* 0x100fe40000004100 */
[C---:B------:R-:W-:Y:S01]  /*6de0*/  FFMA R11, R35.reuse, R36, R11 ;  /* 0x00000024230b7223 */ /* 0x040fe2000000000b */
[C---:B------:R-:W-:Y:S01]  /*6df0*/  FMUL R8, R32.reuse, R12 ;  /* 0x0000000c20087220 */ /* 0x040fe20000400000 */
[----:B------:R-:W-:Y:S02]  /*6e00*/  HADD2.F32 R36, -RZ, R48.H1_H1 ;  /* 0x30000030ff247230 */ /* 0x000fe40000004100 */
[C---:B------:R-:W-:Y:S01]  /*6e10*/  FMUL R9, R32.reuse, R13 ;  /* 0x0000000d20097220 */ /* 0x040fe20000400000 */
[--C-:B------:R-:W-:Y:S02]  /*6e20*/  HADD2.F32 R21, -RZ, R49.reuse.H0_H0 ;  /* 0x20000031ff157230 */ /* 0x100fe40000004100 */
[C---:B------:R-:W-:Y:S01]  /*6e30*/  FMUL R10, R32.reuse, R14 ;  /* 0x0000000e200a7220 */ /* 0x040fe20000400000 */
[C---:B------:R-:W-:Y:S01]  /*6e40*/  FFMA R8, R35.reuse, R20, R8 ;  /* 0x0000001423087223 */ /* 0x040fe20000000008 */
[----:B------:R-:W-:Y:S02]  /*6e50*/  HADD2.F32 R20, -RZ, R49.H1_H1 ;  /* 0x30000031ff147230 */ /* 0x000fe40000004100 */
[C---:B------:R-:W-:Y:S01]  /*6e60*/  FFMA R9, R35.reuse, R36, R9 ;  /* 0x0000002423097223 */ /* 0x040fe20000000009 */
[C---:B------:R-:W-:Y:S01]  /*6e70*/  FMUL R15, R32.reuse, R15 ;  /* 0x0000000f200f7220 */ /* 0x040fe20000400000 */
[C---:B------:R-:W-:Y:S01]  /*6e80*/  FFMA R10, R35.reuse, R21, R10 ;  /* 0x00000015230a7223 */ /* 0x040fe2000000000a */
[--C-:B------:R-:W-:Y:S02]  /*6e90*/  HADD2.F32 R21, -RZ, R50.reuse.H0_H0 ;  /* 0x20000032ff157230 */ /* 0x100fe40000004100 */
[C---:B------:R-:W-:Y:S01]  /*6ea0*/  FMUL R12, R32.reuse, R16 ;  /* 0x00000010200c7220 */ /* 0x040fe20000400000 */
[----:B------:R-:W-:Y:S02]  /*6eb0*/  HADD2.F32 R36, -RZ, R50.H1_H1 ;  /* 0x30000032ff247230 */ /* 0x000fe40000004100 */
[C---:B------:R-:W-:Y:S01]  /*6ec0*/  FFMA R15, R35.reuse, R20, R15 ;  /* 0x00000014230f7223 */ /* 0x040fe2000000000f */
[C---:B------:R-:W-:Y:S01]  /*6ed0*/  FMUL R13, R32.reuse, R17 ;  /* 0x00000011200d7220 */ /* 0x040fe20000400000 */
[--C-:B------:R-:W-:Y:S02]  /*6ee0*/  HADD2.F32 R37, -RZ, R51.reuse.H0_H0 ;  /* 0x20000033ff257230 */ /* 0x100fe40000004100 */
[C---:B------:R-:W-:Y:S01]  /*6ef0*/  FMUL R14, R32.reuse, R18 ;  /* 0x00000012200e7220 */ /* 0x040fe20000400000 */
[----:B------:R-:W-:Y:S02]  /*6f00*/  HADD2.F32 R20, -RZ, R51.H1_H1 ;  /* 0x30000033ff147230 */ /* 0x000fe40000004100 */
[----:B------:R-:W-:Y:S01]  /*6f10*/  FMUL R19, R32, R19 ;  /* 0x0000001320137220 */ /* 0x000fe20000400000 */
[----:B------:R-:W-:Y:S01]  /*6f20*/  F2FP.F16.F32.PACK_AB R44, R2, R0 ;  /* 0x00000000022c723e */ /* 0x000fe200000000ff */
[----:B------:R-:W-:Y:S01]  /*6f30*/  FFMA R12, R35, R21, R12 ;  /* 0x00000015230c7223 */ /* 0x000fe2000000000c */
[----:B------:R-:W-:Y:S01]  /*6f40*/  F2FP.F16.F32.PACK_AB R45, R7, R3 ;  /* 0x00000003072d723e */ /* 0x000fe200000000ff */
[----:B------:R-:W-:Y:S01]  /*6f50*/  FFMA R13, R35, R36, R13 ;  /* 0x00000024230d7223 */ /* 0x000fe2000000000d */
[----:B------:R-:W-:Y:S01]  /*6f60*/  F2FP.F16.F32.PACK_AB R46, R5, R4 ;  /* 0x00000004052e723e */ /* 0x000fe200000000ff */
[----:B------:R-:W-:Y:S01]  /*6f70*/  FFMA R14, R35, R37, R14 ;  /* 0x00000025230e7223 */ /* 0x000fe2000000000e */
[----:B------:R-:W-:Y:S01]  /*6f80*/  F2FP.F16.F32.PACK_AB R47, R11, R6 ;  /* 0x000000060b2f723e */ /* 0x000fe200000000ff */
[----:B------:R-:W-:Y:S01]  /*6f90*/  FFMA R19, R35, R20, R19 ;  /* 0x0000001423137223 */ /* 0x000fe20000000013 */
[----:B------:R-:W-:Y:S02]  /*6fa0*/  F2FP.F16.F32.PACK_AB R64, R9, R8 ;  /* 0x000000080940723e */ /* 0x000fe400000000ff */
[----:B------:R-:W-:Y:S01]  /*6fb0*/  F2FP.F16.F32.PACK_AB R65, R15, R10 ;  /* 0x0000000a0f41723e */ /* 0x000fe200000000ff */
[----:B------:R1:W-:Y:S01]  /*6fc0*/  STS.128 [R39+0x300], R44 ;  /* 0x0003002c27007388 */ /* 0x0003e20000000c00 */
[----:B------:R-:W-:Y:S02]  /*6fd0*/  F2FP.F16.F32.PACK_AB R66, R13, R12 ;  /* 0x0000000c0d42723e */ /* 0x000fe400000000ff */
[----:B------:R-:W-:Y:S05]  /*6fe0*/  F2FP.F16.F32.PACK_AB R67, R19, R14 ;  /* 0x0000000e1343723e */ /* 0x000fea00000000ff */
[----:B------:R1:W-:Y:S01]  /*6ff0*/  STS.128 [R86+0x300], R64 ;  /* 0x0003004056007388 */ /* 0x0003e20000000c00 */
[----:B------:R-:W-:Y:S01]  /*7000*/  @!PT LDS RZ, [RZ] ;  /* 0x00000000fffff984 */ /* 0x000fe20000000800 */
[----:B------:R-:W-:Y:S01]  /*7010*/  @!PT LDS RZ, [RZ] ;  /* 0x00000000fffff984 */ /* 0x000fe20000000800 */
[----:B------:R-:W-:Y:S01]  /*7020*/  @!PT LDS RZ, [RZ] ;  /* 0x00000000fffff984 */ /* 0x000fe20000000800 */
[----:B------:R-:W-:Y:S01]  /*7030*/  @!PT LDS RZ, [RZ] ;  /* 0x00000000fffff984 */ /* 0x000fe20000000800 */
[----:B------:R2:W-:Y:S07]  /*7040*/  MEMBAR.ALL.CTA ;  /* 0x0000000000007992 */ /* 0x0005ee0000008000 */
[----:B--2---:R-:W2:Y:S02]  /*7050*/  FENCE.VIEW.ASYNC.S ;  /* 0x00000000000073c6 */ /* 0x004ea40000000000 */
[----:B--2---:R-:W-:Y:S06]  /*7060*/  BAR.SYNC.DEFER_BLOCKING 0x1, 0x80 ;  /* 0x0042000000007b1d */ /* 0x004fec0000010000 */
[----:B------:R-:W-:Y:S05]  /*7070*/  @P0 BRA `(.L_x_127) ;  /* 0x0000000000340947 */ /* 0x000fea0003800000 */
[----:B------:R-:W-:Y:S01]  /*7080*/  R2UR UR10, R38 ;  /* 0x00000000260a72ca */ /* 0x000fe200000e0000 */
[----:B------:R-:W-:Y:S01]  /*7090*/  UIADD3 UR8, UP0, UPT, UR54, 0x680, URZ ;  /* 0x0000068036087890 */ /* 0x000fe2000ff1e0ff */
[----:B------:R-:W-:Y:S01]  /*70a0*/  UMOV UR43, UR36 ;  /* 0x00000024002b7c82 */ /* 0x000fe20008000000 */
[----:B------:R-:W-:Y:S02]  /*70b0*/  UIADD3 UR5, UPT, UPT, UR41, 0x20, URZ ;  /* 0x0000002029057890 */ /* 0x000fe4000fffe0ff */
[----:B------:R-:W-:Y:S01]  /*70c0*/  UIADD3.X UR9, UPT, UPT, URZ, UR55, URZ, UP0, !UPT ;  /* 0x00000037ff097290 */ /* 0x000fe200087fe4ff */
[----:B------:R-:W-:Y:S01]  /*70d0*/  UMOV UR6, UR42 ;  /* 0x0000002a00067c82 */ /* 0x000fe20008000000 */
[----:B------:R-:W-:Y:S06]  /*70e0*/  UMOV UR7, UR36 ;  /* 0x0000002400077c82 */ /* 0x000fec0008000000 */
[----:B------:R-:W-:Y:S04]  /*70f0*/  UIADD3 UR10, UPT, UPT, UR48, UR10, URZ ;  /* 0x0000000a300a7290 */ /* 0x000fe8000fffe0ff */
[----:B------:R-:W-:Y:S02]  /*7100*/  UIADD3 UR40, UPT, UPT, UR10, 0x300, URZ ;  /* 0x000003000a287890 */ /* 0x000fe4000fffe0ff */
[----:B------:R-:W-:Y:S07]  /*7110*/  UIADD3 UR4, UPT, UPT, UR10, 0xb00, URZ ;  /* 0x00000b000a047890 */ /* 0x000fee000fffe0ff */
[----:B------:R2:W-:Y:S02]  /*7120*/  UTMASTG.3D [UR40], [UR8] ;  /* 0x00000028080073b5 */ /* 0x0005e40008010000 */
[----:B------:R2:W-:Y:S02]  /*7130*/  UTMASTG.3D [UR4], [UR8] ;  /* 0x00000004080073b5 */ /* 0x0005e40008010000 */
[----:B--2---:R0:W-:Y:S02]  /*7140*/  UTMACMDFLUSH ;  /* 0x00000000000079b7 */ /* 0x0041e40000000000 */
.L_x_127:
[----:B------:R-:W-:Y:S05]  /*7150*/  BSYNC.RECONVERGENT B0 ;  /* 0x0000000000007941 */ /* 0x000fea0003800200 */
.L_x_126:
[----:B------:R-:W-:Y:S01]  /*7160*/  UIADD3 UR40, UPT, UPT, UR56, 0x1, URZ ;  /* 0x0000000138287890 */ /* 0x000fe2000fffe0ff */
[----:B------:R-:W-:Y:S03]  /*7170*/  BSSY.RECONVERGENT B0, `(.L_x_128) ;  /* 0x0000005000007945 */ /* 0x000fe60003800200 */
[----:B------:R-:W-:Y:S04]  /*7180*/  UISETP.NE.AND UP0, UPT, UR40, 0x3, UPT ;  /* 0x000000032800788c */ /* 0x000fe8000bf05270 */
[----:B------:R-:W-:Y:S01]  /*7190*/  USEL UR43, UR40, URZ, UP0 ;  /* 0x000000ff282b7287 */ /* 0x000fe20008000000 */
[----:B------:R-:W-:Y:S11]  /*71a0*/  @P0 BRA `(.L_x_129) ;  /* 0x0000000000040947 */ /* 0x000ff60003800000 */
[----:B------:R-:W-:Y:S04]  /*71b0*/  DEPBAR.LE SB0, 0x1 ;  /* 0x000080400000791a */ /* 0x000fe80000000000 */
.L_x_129:
[----:B------:R-:W-:Y:S05]  /*71c0*/  BSYNC.RECONVERGENT B0 ;  /* 0x0000000000007941 */ /* 0x000fea0003800200 */
.L_x_128:
[----:B------:R-:W-:Y:S01]  /*71d0*/  BAR.SYNC.DEFER_BLOCKING 0x1, 0x80 ;  /* 0x0042000000007b1d */ /* 0x000fe20000010000 */
[----:B------:R-:W-:Y:S01]  /*71e0*/  ISETP.NE.AND P1, PT, R79, RZ, PT ;  /* 0x000000ff4f00720c */ /* 0x000fe20003f25270 */
[----:B------:R-:W-:Y:S01]  /*71f0*/  UISETP.NE.AND UP0, UPT, UR50, URZ, UPT ;  /* 0x000000ff3200728c */ /* 0x000fe2000bf05270 */
[----:B------:R-:W-:Y:S11]  /*7200*/  LEA R2, R80, UR48, 0x3 ;  /* 0x0000003050027c11 */ /* 0x000ff6000f8e18ff */
[----:B------:R-:W-:Y:S01]  /*7210*/  @P1 SHF.L.U32 R3, R83, 0x1f, RZ ;  /* 0x0000001f53031819 */ /* 0x000fe200000006ff */
[----:B------:R-:W-:Y:S06]  /*7220*/  BRA.U !UP0, `(.L_x_130) ;  /* 0x0000000108247547 */ /* 0x000fec000b800000 */
[----:B------:R-:W-:Y:S01]  /*7230*/  IMAD.U32 R5, RZ, RZ, UR49 ;  /* 0x00000031ff057e24 */ /* 0x000fe2000f8e00ff */
[----:B------:R-:W-:Y:S01]  /*7240*/  MOV R0, UR37 ;  /* 0x0000002500007c02 */ /* 0x000fe20008000f00 */
[----:B------:R-:W-:Y:S03]  /*7250*/  UIADD3 UR49, UPT, UPT, UR49, 0x1, URZ ;  /* 0x0000000131317890 */ /* 0x000fe6000fffe0ff */
[----:B------:R-:W-:Y:S01]  /*7260*/  @P1 LEA R5, R5, UR48, 0x3 ;  /* 0x0000003005051c11 */ /* 0x000fe2000f8e18ff */
[----:B------:R-:W-:Y:S04]  /*7270*/  UISETP.NE.AND UP0, UPT, UR49, 0x3, UPT ;  /* 0x000000033100788c */ /* 0x000fe8000bf05270 */
[----:B------:R-:W-:Y:S01]  /*7280*/  @P1 VIADD R5, R5, 0x128 ;  /* 0x0000012805051836 */ /* 0x000fe20000000000 */
[----:B------:R-:W-:Y:S04]  /*7290*/  USEL UR49, UR49, URZ, UP0 ;  /* 0x000000ff31317287 */ /* 0x000fe80008000000 */
[----:B------:R-:W-:Y:S04]  /*72a0*/  @P1 PRMT R0, R0, 0x654, R5 ;  /* 0x0000065400001816 */ /* 0x000fe80000000005 */
[----:B------:R2:W-:Y:S04]  /*72b0*/  @P1 SYNCS.ARRIVE.TRANS64.RED.A1T0 RZ, [R0+URZ], RZ ;  /* 0x000000ff00ff19a7 */ /* 0x0005e800081004ff */
.L_x_130:
[----:B------:R-:W3:Y:S01]  /*72c0*/  @P1 SYNCS.PHASECHK.TRANS64.TRYWAIT P0, [R2+URZ+0x110], R3 ;  /* 0x00011003020015a7 */ /* 0x000ee200080011ff */
[----:B------:R-:W-:Y:S01]  /*72d0*/  BSSY B1, `(.L_x_131) ;  /* 0x0000012000017945 */ /* 0x000fe20003800000 */
[----:B---3--:R-:W-:Y:S03]  /*72e0*/  @P1 SEL R82, RZ, 0x1, !P0 ;  /* 0x00000001ff521807 */ /* 0x008fe60004000000 */
[----:B------:R-:W-:Y:S05]  /*72f0*/  @!P1 BRA `(.L_x_132) ;  /* 0x00000000003c9947 */ /* 0x000fea0003800000 */
[----:B------:R-:W-:Y:S01]  /*7300*/  ISETP.NE.AND P1, PT, R85, RZ, PT ;  /* 0x000000ff5500720c */ /* 0x000fe20003f25270 */
[----:B------:R-:W-:Y:S01]  /*7310*/  BSSY B0, `(.L_x_133) ;  /* 0x0000009000007945 */ /* 0x000fe20003800000 */
[----:B------:R-:W-:Y:S11]  /*7320*/  ISETP.NE.AND P0, PT, R82, RZ, PT ;  /* 0x000000ff5200720c */ /* 0x000ff60003f05270 */
[----:B------:R-:W-:Y:S05]  /*7330*/  @P1 IMAD R80, R80, 0x1000, R81 ;  /* 0x0000100050501824 */ /* 0x000fea00078e0251 */
[----:B------:R-:W-:Y:S05]  /*7340*/  @P1 IADD3 R3, PT, PT, R80, UR48, RZ ;  /* 0x0000003050031c10 */ /* 0x000fea000fffe0ff */
[----:B--2---:R-:W-:Y:S01]  /*7350*/  @P1 IMAD.IADD R0, R84, 0x1, R3 ;  /* 0x0000000154001824 */ /* 0x004fe200078e0203 */
[----:B------:R-:W-:Y:S06]  /*7360*/  @P0 BRA `(.L_x_134) ;  /* 0x00000000000c0947 */ /* 0x000fec0003800000 */
[----:B------:R-:W-:Y:S04]  /*7370*/  SHF.L.U32 R83, R83, 0x1f, RZ ;  /* 0x0000001f53537819 */ /* 0x000fe800000006ff */
[----:B------:R-:W2:Y:S02]  /*7380*/  SYNCS.PHASECHK.TRANS64.TRYWAIT P0, [R2+URZ+0x110], R83 ;  /* 0x00011053020075a7 */ /* 0x000ea400080011ff */
[----:B--2---:R-:W-:Y:S05]  /*7390*/  @!P0 BRA `(.L_x_135) ;  /* 0x0000001800d08947 */ /* 0x004fea0003800000 */
.L_x_134:
[----:B------:R-:W-:Y:S05]  /*73a0*/  BSYNC B0 ;  /* 0x0000000000007941 */ /* 0x000fea0003800000 */
.L_x_133:
[----:B------:R-:W-:Y:S11]  /*73b0*/  ISETP.NE.AND P0, PT, R85, RZ, PT ;  /* 0x000000ff5500720c */ /* 0x000ff60003f05270 */
[----:B------:R-:W-:Y:S02]  /*73c0*/  @!UPT UIADD3 URZ, UPT, UPT, URZ, URZ, URZ ;  /* 0x000000fffffff290 */ /* 0x000fe4000fffe0ff */
[----:B------:R3:W4:Y:S04]  /*73d0*/  @P0 LDS.128 R40, [R80+UR48+0x300] ;  /* 0x0003003050280984 */ /* 0x0007280008000c00 */
[----:B------:R3:W1:Y:S02]  /*73e0*/  @P0 LDS.128 R48, [R0+0x300] ;  /* 0x0003000000300984 */ /* 0x0006640000000c00 */
.L_x_132:
[----:B------:R-:W-:Y:S05]  /*73f0*/  BSYNC B1 ;  /* 0x0000000000017941 */ /* 0x000fea0003800000 */
.L_x_131:
[----:B------:R-:W-:Y:S05]  /*7400*/  VIADD R3, R34, 0x10 ;  /* 0x0000001022037836 */ /* 0x000fea0000000000 */
[----:B------:R-:W-:Y:S04]  /*7410*/  SHF.R.U32.HI R3, RZ, 0x15, R3 ;  /* 0x00000015ff037819 */ /* 0x000fe80000011603 */
[----:B------:R-:W-:Y:S11]  /*7420*/  LOP3.LUT P0, RZ, R3, 0x3, R70, 0x48, !PT ;  /* 0x0000000303ff7812 */ /* 0x000ff60007804846 */
[----:B------:R-:W-:Y:S02]  /*7430*/  @!UPT UIADD3 URZ, UPT, UPT, URZ, URZ, URZ ;  /* 0x000000fffffff290 */ /* 0x000fe4000fffe0ff */
[----:B------:R-:W-:Y:S05]  /*7440*/  @!P0 BRA `(.L_x_136) ;  /* 0x0000000000408947 */ /* 0x000fea0003800000 */
[----:B------:R-:W5:Y:S01]  /*7450*/  LDCU.64 UR8, c[0x4][0x70] ;  /* 0x01000e00ff0877ac */ /* 0x000f620008000a00 */
[----:B------:R-:W-:Y:S01]  /*7460*/  MOV R3, 0x0 ;  /* 0x0000000000037802 */ /* 0x000fe20000000f00 */
[----:B------:R-:W-:Y:S02]  /*7470*/  HFMA2 R12, -RZ, RZ, 0, 5.9604644775390625e-08 ;  /* 0x00000001ff0c7431 */ /* 0x000fe400000001ff */
[----:B------:R-:W-:Y:S02]  /*7480*/  IMAD.MOV.U32 R8, RZ, RZ, 0x192 ;  /* 0x00000192ff087424 */ /* 0x000fe400078e00ff */
[----:B------:R-:W-:Y:S01]  /*7490*/  IMAD.MOV.U32 R13, RZ, RZ, RZ ;  /* 0x000000ffff0d7224 */ /* 0x000fe200078e00ff */
[----:B------:R-:W3:Y:S01]  /*74a0*/  LDCU.64 UR6, c[0x4][0x78] ;  /* 0x01000f00ff0677ac */ /* 0x000ee20008000a00 */
[----:B--2---:R-:W2:Y:S01]  /*74b0*/  LDC.64 R2, c[0x4][R3] ;  /* 0x0100000003027b82 */ /* 0x004ea20000000a00 */
[----:B------:R-:W4:Y:S01]  /*74c0*/  LDCU.64 UR4, c[0x4][0x10] ;  /* 0x01000200ff0477ac */ /* 0x000f220008000a00 */
[----:B-----5:R-:W-:Y:S01]  /*74d0*/  MOV R5, UR9 ;  /* 0x0000000900057c02 */ /* 0x020fe20008000f00 */
[----:B------:R-:W-:Y:S01]  /*74e0*/  IMAD.U32 R4, RZ, RZ, UR8 ;  /* 0x00000008ff047e24 */ /* 0x000fe2000f8e00ff */
[----:B---3--:R-:W-:Y:S01]  /*74f0*/  MOV R7, UR7 ;  /* 0x0000000700077c02 */ /* 0x008fe20008000f00 */
[----:B------:R-:W-:Y:S01]  /*7500*/  IMAD.U32 R6, RZ, RZ, UR6 ;  /* 0x00000006ff067e24 */ /* 0x000fe2000f8e00ff */
[----:B----4-:R-:W-:Y:S01]  /*7510*/  MOV R11, UR5 ;  /* 0x00000005000b7c02 */ /* 0x010fe20008000f00 */
[----:B------:R-:W-:Y:S02]  /*7520*/  IMAD.U32 R10, RZ, RZ, UR4 ;  /* 0x00000004ff0a7e24 */ /* 0x000fe4000f8e00ff */
[----:B------:R-:W-:Y:S07]  /*7530*/  LEPC R20, `(.L_x_136) ;  /* 0x000000001014794e */ /* 0x000fee0000000000 */
[----:B-12---:R-:W-:Y:S05]  /*7540*/  CALL.ABS.NOINC R2 ;  /* 0x0000000002007343 */ /* 0x006fea0003c00000 */
.L_x_136:
[----:B------:R-:W-:Y:S01]  /*7550*/  ISETP.NE.AND P0, PT, R74, RZ, PT ;  /* 0x000000ff4a00720c */ /* 0x000fe20003f05270 */
[----:B------:R-:W-:Y:S05]  /*7560*/  WARPSYNC.ALL ;  /* 0x0000000000007948 */ /* 0x000fea0003800000 */
[----:B------:R-:W-:Y:S01]  /*7570*/  R2UR UR4, R34 ;  /* 0x00000000220472ca */ /* 0x000fe200000e0000 */
[--C-:B----4-:R-:W-:Y:S01]  /*7580*/  HADD2.F32 R20, -RZ, R40.reuse.H0_H0 ;  /* 0x20000028ff147230 */ /* 0x110fe20000004100 */
[----:B------:R-:W-:Y:S01]  /*7590*/  MOV R81, UR43 ;  /* 0x0000002b00517c02 */ /* 0x000fe20008000f00 */
[----:B------:R-:W-:Y:S01]  /*75a0*/  HADD2.F32 R36, -RZ, R40.H1_H1 ;  /* 0x30000028ff247230 */ /* 0x000fe20000004100 */
[----:B------:R-:W-:Y:S01]  /*75b0*/  IADD3 R76, PT, PT, R76, 0x190, RZ ;  /* 0x000001904c4c7810 */ /* 0x000fe20007ffe0ff */
[--C-:B------:R-:W-:Y:S01]  /*75c0*/  HADD2.F32 R21, -RZ, R41.reuse.H0_H0 ;  /* 0x20000029ff157230 */ /* 0x100fe20000004100 */
[----:B------:R-:W-:Y:S01]  /*75d0*/  LEA R82, R81, R68, 0xb ;  /* 0x0000004451527211 */ /* 0x000fe200078e58ff */
[----:B------:R-:W-:Y:S01]  /*75e0*/  HADD2.F32 R37, -RZ, R41.H1_H1 ;  /* 0x30000029ff257230 */ /* 0x000fe20000004100 */
[----:B------:R-:W-:Y:S01]  /*75f0*/  LOP3.LUT R76, R76, 0xfefffff8, RZ, 0xc0, !PT ;  /* 0xfefffff84c4c7812 */ /* 0x000fe200078ec0ff */
[--C-:B-1----:R-:W-:Y:S01]  /*7600*/  HADD2.F32 R39, -RZ, R42.reuse.H0_H0 ;  /* 0x2000002aff277230 */ /* 0x102fe20000004100 */
[----:B------:R-:W-:Y:S01]  /*7610*/  LEA R85, R82, UR48, 0x1 ;  /* 0x0000003052557c11 */ /* 0x000fe2000f8e08ff */
[----:B------:R-:W-:Y:S01]  /*7620*/  HADD2.F32 R38, -RZ, R42.H1_H1 ;  /* 0x3000002aff267230 */ /* 0x000fe20000004100 */
[----:B------:R-:W-:Y:S01]  /*7630*/  BSSY.RECONVERGENT B0, `(.L_x_137) ;  /* 0x000004f000007945 */ /* 0x000fe20003800200 */
[----:B------:R-:W1:Y:S01]  /*7640*/  LDTM.x16 R4, tmem[UR4+0x10] ;  /* 0x00001004000479ee */ /* 0x000e620008240000 */
[----:B------:R-:W-:Y:S01]  /*7650*/  NOP ;  /* 0x0000000000007918 */ /* 0x000fe20000000000 */
[----:B-1----:R1:W-:Y:S01]  /*7660*/  SYNCS.ARRIVE.TRANS64.RED.A1T0 RZ, [R76+URZ], RZ ;  /* 0x000000ff4cff79a7 */ /* 0x0023e200081004ff */
[----:B------:R-:W-:Y:S01]  /*7670*/  IADD3 R84, PT, PT, R84, R85, RZ ;  /* 0x0000005554547210 */ /* 0x000fe20007ffe0ff */
[--C-:B------:R-:W-:Y:S02]  /*7680*/  HADD2.F32 R40, -RZ, R43.reuse.H0_H0 ;  /* 0x2000002bff287230 */ /* 0x100fe40000004100 */
[----:B------:R-:W-:Y:S02]  /*7690*/  HADD2.F32 R42, -RZ, R43.H1_H1 ;  /* 0x3000002bff2a7230 */ /* 0x000fe40000004100 */
        /* <DEDUP_REMOVED lines=8> */
[C---:B------:R-:W-:Y:S01]  /*7720*/  FMUL R4, R32.reuse, R4 ;  /* 0x0000000420047220 */ /* 0x040fe20000400000 */
[C---:B------:R-:W-:Y:S01]  /*7730*/  FMUL R5, R32.reuse, R5 ;  /* 0x0000000520057220 */ /* 0x040fe20000400000 */
[C---:B------:R-:W-:Y:S01]  /*7740*/  FMUL R6, R32.reuse, R6 ;  /* 0x0000000620067220 */ /* 0x040fe20000400000 */
[C---:B--23--:R-:W-:Y:S01]  /*7750*/  FMUL R0, R32.reuse, R7 ;  /* 0x0000000720007220 */ /* 0x04cfe20000400000 */
[C---:B------:R-:W-:Y:S01]  /*7760*/  FFMA R4, R35.reuse, R20, R4 ;  /* 0x0000001423047223 */ /* 0x040fe20000000004 */
[C---:B------:R-:W-:Y:S01]  /*7770*/  FMUL R2, R32.reuse, R8 ;  /* 0x0000000820027220 */ /* 0x040fe20000400000 */
        /* <DEDUP_REMOVED lines=20> */
[----:B------:R-:W-:Y:S01]  /*78c0*/  FFMA R15, R35, R46, R15 ;  /* 0x0000002e230f7223 */ /* 0x000fe2000000000f */
[----:B------:R-:W-:Y:S01]  /*78d0*/  FMUL R19, R32, R19 ;  /* 0x0000001320137220 */ /* 0x000fe20000400000 */
[----:B------:R-:W-:Y:S01]  /*78e0*/  F2FP.F16.F32.PACK_AB R64, R5, R4 ;  /* 0x000000040540723e */ /* 0x000fe200000000ff */
[C---:B------:R-:W-:Y:S01]  /*78f0*/  FFMA R12, R35.reuse, R45, R12 ;  /* 0x0000002d230c7223 */ /* 0x040fe2000000000c */
        /* <DEDUP_REMOVED lines=20> */
[----:B------:R-:W-:Y:S02]  /*7a40*/  UIADD3 UR12, UP0, UPT, UR54, 0x680, URZ ;  /* 0x00000680360c7890 */ /* 0x000fe4000ff1e0ff */
[----:B------:R-:W-:Y:S02]  /*7a50*/  ULEA UR4, UR43, UR48, 0xc ;  /* 0x000000302b047291 */ /* 0x000fe4000f8e60ff */
[----:B------:R-:W-:Y:S02]  /*7a60*/  UIADD3 UR9, UPT, UPT, UR41, 0x10, URZ ;  /* 0x0000001029097890 */ /* 0x000fe4000fffe0ff */
[----:B------:R-:W-:Y:S02]  /*7a70*/  UIADD3 UR8, UPT, UPT, UR4, 0x300, URZ ;  /* 0x0000030004087890 */ /* 0x000fe4000fffe0ff */
[----:B------:R-:W-:Y:S01]  /*7a80*/  UIADD3.X UR13, UPT, UPT, URZ, UR55, URZ, UP0, !UPT ;  /* 0x00000037ff0d7290 */ /* 0x000fe200087fe4ff */
[----:B------:R-:W-:Y:S01]  /*7a90*/  UMOV UR10, UR42 ;  /* 0x0000002a000a7c82 */ /* 0x000fe20008000000 */
[----:B------:R-:W-:Y:S01]  /*7aa0*/  UMOV UR11, UR36 ;  /* 0x00000024000b7c82 */ /* 0x000fe20008000000 */
[----:B------:R-:W-:Y:S02]  /*7ab0*/  UIADD3 UR5, UPT, UPT, UR41, 0x30, URZ ;  /* 0x0000003029057890 */ /* 0x000fe4000fffe0ff */
[----:B------:R-:W-:Y:S01]  /*7ac0*/  UIADD3 UR4, UPT, UPT, UR4, 0xb00, URZ ;  /* 0x00000b0004047890 */ /* 0x000fe2000fffe0ff */
[----:B------:R-:W-:Y:S03]  /*7ad0*/  UMOV UR6, UR42 ;  /* 0x0000002a00067c82 */ /* 0x000fe60008000000 */
[----:B------:R2:W-:Y:S01]  /*7ae0*/  UTMASTG.3D [UR8], [UR12] ;  /* 0x000000080c0073b5 */ /* 0x0005e20008010000 */
[----:B------:R-:W-:Y:S04]  /*7af0*/  UMOV UR7, UR36 ;  /* 0x0000002400077c82 */ /* 0x000fe80008000000 */
[----:B------:R2:W-:Y:S02]  /*7b00*/  UTMASTG.3D [UR4], [UR12] ;  /* 0x000000040c0073b5 */ /* 0x0005e40008010000 */
[----:B--2---:R0:W-:Y:S02]  /*7b10*/  UTMACMDFLUSH ;  /* 0x00000000000079b7 */ /* 0x0041e40000000000 */
.L_x_138:
[----:B------:R-:W-:Y:S05]  /*7b20*/  BSYNC.RECONVERGENT B0 ;  /* 0x0000000000007941 */ /* 0x000fea0003800200 */
.L_x_137:
[----:B------:R-:W-:Y:S01]  /*7b30*/  UIADD3 UR43, UPT, UPT, UR43, 0x1, URZ ;  /* 0x000000012b2b7890 */ /* 0x000fe2000fffe0ff */
[----:B------:R-:W-:Y:S03]  /*7b40*/  BSSY.RECONVERGENT B0, `(.L_x_139) ;  /* 0x0000008000007945 */ /* 0x000fe60003800200 */
[----:B------:R-:W-:Y:S04]  /*7b50*/  UISETP.NE.AND UP0, UPT, UR43, 0x3, UPT ;  /* 0x000000032b00788c */ /* 0x000fe8000bf05270 */
[----:B------:R-:W-:Y:S02]  /*7b60*/  UISETP.EQ.XOR UP1, UPT, UR40, 0x3, !UP0 ;  /* 0x000000032800788c */ /* 0x000fe4000c722a70 */
[----:B------:R-:W-:Y:S02]  /*7b70*/  USEL UR56, UR43, URZ, UP0 ;  /* 0x000000ff2b387287 */ /* 0x000fe40008000000 */
[----:B------:R-:W-:Y:S04]  /*7b80*/  USEL UR4, URZ, 0x1, !UP1 ;  /* 0x00000001ff047887 */ /* 0x000fe8000c800000 */
[----:B------:R-:W-:Y:S01]  /*7b90*/  ULOP3.LUT UR51, UR51, UR4, URZ, 0x3c, !UPT ;  /* 0x0000000433337292 */ /* 0x000fe2000f8e3cff */
[----:B------:R-:W-:Y:S11]  /*7ba0*/  @P0 BRA `(.L_x_140) ;  /* 0x0000000000040947 */ /* 0x000ff60003800000 */
[----:B------:R-:W-:Y:S04]  /*7bb0*/  DEPBAR.LE SB0, 0x1 ;  /* 0x000080400000791a */ /* 0x000fe80000000000 */
.L_x_140:
[----:B------:R-:W-:Y:S05]  /*7bc0*/  BSYNC.RECONVERGENT B0 ;  /* 0x0000000000007941 */ /* 0x000fea0003800200 */
.L_x_139:
[----:B------:R-:W-:Y:S01]  /*7bd0*/  BAR.SYNC.DEFER_BLOCKING 0x1, 0x80 ;  /* 0x0042000000007b1d */ /* 0x000fe20000010000 */
[----:B------:R-:W-:Y:S01]  /*7be0*/  UISETP.NE.AND UP0, UPT, UR50, -0x2, UPT ;  /* 0xfffffffe3200788c */ /* 0x000fe2000bf05270 */
[----:B------:R-:W-:Y:S08]  /*7bf0*/  IADD3 R0, PT, PT, R30, 0x1, RZ ;  /* 0x000000011e007810 */ /* 0x000ff00007ffe0ff */
[----:B------:R-:W-:Y:S05]  /*7c00*/  BRA.U !UP0, `(.L_x_141) ;  /* 0x0000000108287547 */ /* 0x000fea000b800000 */
[----:B------:R-:W-:Y:S01]  /*7c10*/  ISETP.NE.AND P0, PT, R79, RZ, PT ;  /* 0x000000ff4f00720c */ /* 0x000fe20003f05270 */
[----:B------:R-:W-:Y:S01]  /*7c20*/  IMAD.U32 R3, RZ, RZ, UR49 ;  /* 0x00000031ff037e24 */ /* 0x000fe2000f8e00ff */
[----:B------:R-:W-:Y:S01]  /*7c30*/  UIADD3 UR49, UPT, UPT, UR49, 0x1, URZ ;  /* 0x0000000131317890 */ /* 0x000fe2000fffe0ff */
[----:B------:R-:W-:Y:S03]  /*7c40*/  IMAD.U32 R2, RZ, RZ, UR37 ;  /* 0x00000025ff027e24 */ /* 0x000fe6000f8e00ff */
[----:B------:R-:W-:Y:S04]  /*7c50*/  UISETP.NE.AND UP0, UPT, UR49, 0x3, UPT ;  /* 0x000000033100788c */ /* 0x000fe8000bf05270 */
[----:B------:R-:W-:Y:S03]  /*7c60*/  USEL UR49, UR49, URZ, UP0 ;  /* 0x000000ff31317287 */ /* 0x000fe60008000000 */
[----:B------:R-:W-:Y:S05]  /*7c70*/  @P0 LEA R3, R3, UR48, 0x3 ;  /* 0x0000003003030c11 */ /* 0x000fea000f8e18ff */
[----:B------:R-:W-:Y:S05]  /*7c80*/  @P0 VIADD R3, R3, 0x128 ;  /* 0x0000012803030836 */ /* 0x000fea0000000000 */
[----:B------:R-:W-:Y:S04]  /*7c90*/  @P0 PRMT R2, R2, 0x654, R3 ;  /* 0x0000065402020816 */ /* 0x000fe80000000003 */
[----:B------:R2:W-:Y:S03]  /*7ca0*/  @P0 SYNCS.ARRIVE.TRANS64.RED.A1T0 RZ, [R2+URZ], RZ ;  /* 0x000000ff02ff09a7 */ /* 0x0005e600081004ff */
.L_x_141:
[----:B------:R-:W-:Y:S01]  /*7cb0*/  ISETP.NE.AND P2, PT, R75, RZ, PT ;  /* 0x000000ff4b00720c */ /* 0x000fe20003f45270 */
[----:B------:R-:W-:Y:S01]  /*7cc0*/  UIADD3 UR50, UPT, UPT, UR50, 0x2, URZ ;  /* 0x0000000232327890 */ /* 0x000fe2000fffe0ff */
[----:B------:R-:W-:Y:S01]  /*7cd0*/  ISETP.NE.AND P0, PT, R78, 0x2, PT ;  /* 0x000000024e00780c */ /* 0x000fe20003f05270 */
[----:B------:R-:W-:Y:S01]  /*7ce0*/  IMAD.IADD R20, R29, 0x1, R58 ;  /* 0x000000011d147824 */ /* 0x000fe200078e023a */
[----:B------:R-:W-:Y:S01]  /*7cf0*/  ISETP.NE.AND P1, PT, R0, 0x4, PT ;  /* 0x000000040000780c */ /* 0x000fe20003f25270 */
[----:B------:R-:W-:Y:S01]  /*7d00*/  IMAD.IADD R21, R31, 0x1, R60 ;  /* 0x000000011f157824 */ /* 0x000fe200078e023c */
[----:B------:R-:W-:Y:S02]  /*7d10*/  SEL R3, RZ, 0x1, P0 ;  /* 0x00000001ff037807 */ /* 0x000fe40000000000 */
[----:B--2---:R-:W-:Y:S02]  /*7d20*/  SEL R2, RZ, 0x1, P1 ;  /* 0x00000001ff027807 */ /* 0x004fe40000800000 */
[----:B------:R-:W-:Y:S02]  /*7d30*/  LOP3.LUT R72, R72, R3, RZ, 0x3c, !PT ;  /* 0x0000000348487212 */ /* 0x000fe400078e3cff */
[----:B------:R-:W-:Y:S02]  /*7d40*/  LOP3.LUT R73, R73, R2, RZ, 0x3c, !PT ;  /* 0x0000000249497212 */ /* 0x000fe400078e3cff */
[----:B------:R-:W-:Y:S02]  /*7d50*/  @P2 R2UR UR36, R71 ;  /* 0x00000000472422ca */ /* 0x000fe400000e0000 */
[----:B------:R-:W-:Y:S02]  /*7d60*/  SEL R78, R78, RZ, P0 ;  /* 0x000000ff4e4e7207 */ /* 0x000fe40000000000 */
[----:B------:R-:W-:Y:S01]  /*7d70*/  SEL R30, R0, RZ, P1 ;  /* 0x000000ff001e7207 */ /* 0x000fe20000800000 */
[----:B------:R-:W-:Y:S10]  /*7d80*/  @P2 BRA `(.L_x_142) ;  /* 0xffffffdc00c82947 */ /* 0x000ff4000383ffff */
[----:B------:R-:W-:-:S09]  /*7d90*/  UISETP.NE.AND UP0, UPT, UR53, URZ, UPT ;  /* 0x000000ff3500728c */ /* 0x000fd2000bf05270 */
[----:B------:R-:W-:Y:S05]  /*7da0*/  BRA.U !UP0, `(.L_x_143) ;  /* 0x0000000108487547 */ /* 0x000fea000b800000 */
[----:B------:R-:W2:Y:S02]  /*7db0*/  LDCU.64 UR4, c[0x0][0x890] ;  /* 0x00011200ff0477ac */ /* 0x000ea40008000a00 */
[----:B--2---:R-:W-:-:S04]  /*7dc0*/  UISETP.NE.U32.AND UP0, UPT, UR4, URZ, UPT ;  /* 0x000000ff0400728c */ /* 0x004fc8000bf05070 */
[----:B------:R-:W-:-:S09]  /*7dd0*/  UISETP.NE.AND.EX UP0, UPT, UR5, URZ, UPT, UP0 ;  /* 0x000000ff0500728c */ /* 0x000fd2000bf05300 */
[----:B------:R-:W-:Y:S05]  /*7de0*/  BRA.U UP0, `(.L_x_144) ;  /* 0x00000001000c7547 */ /* 0x000fea000b800000 */
[----:B------:R-:W-:-:S13]  /*7df0*/  FSETP.NEU.AND P0, PT, R35, RZ, PT ;  /* 0x000000ff2300720b */ /* 0x000fda0003f0d000 */
[----:B------:R-:W-:Y:S05]  /*7e00*/  @!P0 EXIT ;  /* 0x000000000000894d */ /* 0x000fea0003800000 */
[----:B------:R-:W-:Y:S05]  /*7e10*/  BRA `(.L_x_143) ;  /* 0x00000000002c7947 */ /* 0x000fea0003800000 */
.L_x_144:
[----:B------:R-:W-:Y:S01]  /*7e20*/  ISETP.NE.AND P0, PT, R77, RZ, PT ;  /* 0x000000ff4d00720c */ /* 0x000fe20003f05270 */
[----:B------:R-:W-:-:S12]  /*7e30*/  BSSY.RECONVERGENT B0, `(.L_x_143) ;  /* 0x0000009000007945 */ /* 0x000fd80003800200 */
[----:B------:R-:W-:Y:S05]  /*7e40*/  @P0 BRA `(.L_x_145) ;  /* 0x0000000000140947 */ /* 0x000fea0003800000 */
[----:B------:R-:W2:Y:S02]  /*7e50*/  LDCU.64 UR4, c[0x0][0x888] ;  /* 0x00011100ff0477ac */ /* 0x000ea40008000a00 */
[----:B--2---:R-:W-:-:S04]  /*7e60*/  ISETP.NE.U32.AND P0, PT, RZ, UR4, PT ;  /* 0x00000004ff007c0c */ /* 0x004fc8000bf05070 */
[----:B------:R-:W-:-:S13]  /*7e70*/  ISETP.NE.AND.EX P0, PT, RZ, UR5, PT, P0 ;  /* 0x00000005ff007c0c */ /* 0x000fda000bf05300 */
[----:B------:R-:W-:Y:S05]  /*7e80*/  @!P0 EXIT ;  /* 0x000000000000894d */ /* 0x000fea0003800000 */
[----:B------:R-:W-:Y:S05]  /*7e90*/  BRA `(.L_x_146) ;  /* 0x0000000000087947 */ /* 0x000fea0003800000 */
.L_x_145:
[----:B------:R-:W-:-:S13]  /*7ea0*/  FSETP.NEU.AND P0, PT, R35, RZ, PT ;  /* 0x000000ff2300720b */ /* 0x000fda0003f0d000 */
[----:B------:R-:W-:Y:S05]  /*7eb0*/  @!P0 EXIT ;  /* 0x000000000000894d */ /* 0x000fea0003800000 */
.L_x_146:
[----:B------:R-:W-:Y:S05]  /*7ec0*/  BSYNC.RECONVERGENT B0 ;  /* 0x0000000000007941 */ /* 0x000fea0003800200 */
.L_x_143:
[----:B------:R-:W-:Y:S01]  /*7ed0*/  ULEA UR4, UR49, UR48, 0x3 ;  /* 0x0000003031047291 */ /* 0x000fe2000f8e18ff */
[----:B------:R-:W-:-:S04]  /*7ee0*/  DEPBAR.LE SB0, 0x0 ;  /* 0x000080000000791a */ /* 0x000fc80000000000 */
[----:B------:R-:W-:-:S04]  /*7ef0*/  UIADD3 UR4, UPT, UPT, UR4, 0x128, URZ ;  /* 0x0000012804047890 */ /* 0x000fc8000fffe0ff */
[----:B------:R-:W-:-:S09]  /*7f00*/  UPRMT UR4, UR37, 0x654, UR4 ;  /* 0x0000065425047896 */ /* 0x000fd20008000004 */
[----:B------:R-:W-:Y:S01]  /*7f10*/  SYNCS.ARRIVE.TRANS64.RED.A1T0 RZ, [UR4], RZ ;  /* 0x000000ffffff79a7 */ /* 0x000fe20008100404 */
[----:B------:R-:W-:Y:S05]  /*7f20*/  EXIT ;  /* 0x000000000000794d */ /* 0x000fea0003800000 */
.L_x_25:
[----:B--2---:R2:W4:Y:S02]  /*7f30*/  SYNCS.PHASECHK.TRANS64.TRYWAIT P0, [R3+URZ+0x1c0], R2 ;  /* 0x0001c002030075a7 */ /* 0x00452400080011ff */
[----:B----4-:R-:W-:Y:S05]  /*7f40*/  @!P0 NANOSLEEP.SYNCS 0x989680 ;  /* 0x009896800000895d */ /* 0x010fea0003900000 */
[----:B------:R-:W4:Y:S02]  /*7f50*/  @!P0 SYNCS.PHASECHK.TRANS64 P0, [R3+URZ+0x1c0], R2 ;  /* 0x0001c002030085a7 */ /* 0x000f2400080010ff */
[----:B----4-:R-:W-:Y:S05]  /*7f60*/  @!P0 BRA `(.L_x_25) ;  /* 0xfffffffc00f08947 */ /* 0x010fea000383ffff */
[----:B------:R-:W-:Y:S05]  /*7f70*/  BRA `(.L_x_147) ;  /* 0xffffff9800947947 */ /* 0x000fea000383ffff */
.L_x_28:
[----:B-1----:R-:W-:-:S07]  /*7f80*/  MOV R2, UR33 ;  /* 0x0000002100027c02 */ /* 0x002fce0008000f00 */
.L_x_148:
[----:B-1----:R1:W2:Y:S02]  /*7f90*/  SYNCS.PHASECHK.TRANS64.TRYWAIT P0, [R2+URZ+0x88], R5 ;  /* 0x00008805020075a7 */ /* 0x0022a400080011ff */
[----:B--2---:R-:W-:Y:S05]  /*7fa0*/  @!P0 NANOSLEEP.SYNCS 0x989680 ;  /* 0x009896800000895d */ /* 0x004fea0003900000 */
[----:B------:R-:W2:Y:S02]  /*7fb0*/  @!P0 SYNCS.PHASECHK.TRANS64 P0, [R2+URZ+0x88], R5 ;  /* 0x00008805020085a7 */ /* 0x000ea400080010ff */
[----:B--2---:R-:W-:Y:S05]  /*7fc0*/  @!P0 BRA `(.L_x_148) ;  /* 0xfffffffc00f08947 */ /* 0x004fea000383ffff */
[----:B------:R-:W-:Y:S05]  /*7fd0*/  BRA `(.L_x_27) ;  /* 0xffffff9800fc7947 */ /* 0x000fea000383ffff */
.L_x_35:
[----:B-1----:R-:W-:-:S07]  /*7fe0*/  MOV R2, UR17 ;  /* 0x0000001100027c02 */ /* 0x002fce0008000f00 */
.L_x_149:
[----:B-1----:R1:W2:Y:S02]  /*7ff0*/  SYNCS.PHASECHK.TRANS64.TRYWAIT P0, [R2+URZ+0x88], R5 ;  /* 0x00008805020075a7 */ /* 0x0022a400080011ff */
[----:B--2---:R-:W-:Y:S05]  /*8000*/  @!P0 NANOSLEEP.SYNCS 0x989680 ;  /* 0x009896800000895d */ /* 0x004fea0003900000 */
[----:B------:R-:W2:Y:S02]  /*8010*/  @!P0 SYNCS.PHASECHK.TRANS64 P0, [R2+URZ+0x88], R5 ;  /* 0x00008805020085a7 */ /* 0x000ea400080010ff */
[----:B--2---:R-:W-:Y:S05]  /*8020*/  @!P0 BRA `(.L_x_149) ;  /* 0xfffffffc00f08947 */ /* 0x004fea000383ffff */
[----:B------:R-:W-:Y:S05]  /*8030*/  BRA `(.L_x_34) ;  /* 0xffffff9c00b87947 */ /* 0x000fea000383ffff */
.L_x_40:
[----:B-1----:R1:W2:Y:S02]  /*8040*/  SYNCS.PHASECHK.TRANS64.TRYWAIT P0, [R2+URZ+0x150], R3 ;  /* 0x00015003020075a7 */ /* 0x0022a400080011ff */
[----:B--2---:R-:W-:Y:S05]  /*8050*/  @!P0 NANOSLEEP.SYNCS 0x989680 ;  /* 0x009896800000895d */ /* 0x004fea0003900000 */
[----:B------:R-:W2:Y:S02]  /*8060*/  @!P0 SYNCS.PHASECHK.TRANS64 P0, [R2+URZ+0x150], R3 ;  /* 0x00015003020085a7 */ /* 0x000ea400080010ff */
[----:B--2---:R-:W-:Y:S05]  /*8070*/  @!P0 BRA `(.L_x_40) ;  /* 0xfffffffc00f08947 */ /* 0x004fea000383ffff */
[----:B------:R-:W-:Y:S05]  /*8080*/  BRA `(.L_x_150) ;  /* 0xffffffa0005c7947 */ /* 0x000fea000383ffff */
.L_x_44:
[----:B---3--:R-:W-:-:S07]  /*8090*/  MOV R0, UR4 ;  /* 0x0000000400007c02 */ /* 0x008fce0008000f00 */
.L_x_151:
[----:B-1----:R1:W2:Y:S02]  /*80a0*/  SYNCS.PHASECHK.TRANS64.TRYWAIT P0, [R0+URZ], R3 ;  /* 0x00000003000075a7 */ /* 0x0022a400080011ff */
[----:B--2---:R-:W-:Y:S05]  /*80b0*/  @!P0 NANOSLEEP.SYNCS 0x989680 ;  /* 0x009896800000895d */ /* 0x004fea0003900000 */
[----:B------:R-:W2:Y:S02]  /*80c0*/  @!P0 SYNCS.PHASECHK.TRANS64 P0, [R0+URZ], R3 ;  /* 0x00000003000085a7 */ /* 0x000ea400080010ff */
[----:B--2---:R-:W-:Y:S05]  /*80d0*/  @!P0 BRA `(.L_x_151) ;  /* 0xfffffffc00f08947 */ /* 0x004fea000383ffff */
[----:B------:R-:W-:Y:S05]  /*80e0*/  BRA `(.L_x_152) ;  /* 0xffffffa400cc7947 */ /* 0x000fea000383ffff */
.L_x_45:
[----:B---3--:R-:W-:-:S07]  /*80f0*/  MOV R0, UR4 ;  /* 0x0000000400007c02 */ /* 0x008fce0008000f00 */
.L_x_153:
[----:B-1----:R1:W2:Y:S02]  /*8100*/  SYNCS.PHASECHK.TRANS64.TRYWAIT P0, [R0+URZ], R3 ;  /* 0x00000003000075a7 */ /* 0x0022a400080011ff */
[----:B--2---:R-:W-:Y:S05]  /*8110*/  @!P0 NANOSLEEP.SYNCS 0x989680 ;  /* 0x009896800000895d */ /* 0x004fea0003900000 */
[----:B------:R-:W2:Y:S02]  /*8120*/  @!P0 SYNCS.PHASECHK.TRANS64 P0, [R0+URZ], R3 ;  /* 0x00000003000085a7 */ /* 0x000ea400080010ff */
[----:B--2---:R-:W-:Y:S05]  /*8130*/  @!P0 BRA `(.L_x_153) ;  /* 0xfffffffc00f08947 */ /* 0x004fea000383ffff */
[----:B------:R-:W-:Y:S05]  /*8140*/  BRA `(.L_x_154) ;  /* 0xffffffa400d87947 */ /* 0x000fea000383ffff */
.L_x_46:
[----:B---3--:R-:W-:-:S07]  /*8150*/  MOV R0, UR4 ;  /* 0x0000000400007c02 */ /* 0x008fce0008000f00 */
.L_x_155:
[----:B-1----:R1:W2:Y:S02]  /*8160*/  SYNCS.PHASECHK.TRANS64.TRYWAIT P0, [R0+URZ], R3 ;  /* 0x00000003000075a7 */ /* 0x0022a400080011ff */
[----:B--2---:R-:W-:Y:S05]  /*8170*/  @!P0 NANOSLEEP.SYNCS 0x989680 ;  /* 0x009896800000895d */ /* 0x004fea0003900000 */
[----:B------:R-:W2:Y:S02]  /*8180*/  @!P0 SYNCS.PHASECHK.TRANS64 P0, [R0+URZ], R3 ;  /* 0x00000003000085a7 */ /* 0x000ea400080010ff */
[----:B--2---:R-:W-:Y:S05]  /*8190*/  @!P0 BRA `(.L_x_155) ;  /* 0xfffffffc00f08947 */ /* 0x004fea000383ffff */
[----:B------:R-:W-:Y:S05]  /*81a0*/  BRA `(.L_x_156) ;  /* 0xffffffa400e47947 */ /* 0x000fea000383ffff */
.L_x_47:
[----:B---3--:R-:W-:-:S07]  /*81b0*/  MOV R0, UR4 ;  /* 0x0000000400007c02 */ /* 0x008fce0008000f00 */
.L_x_157:
[----:B-1----:R1:W2:Y:S02]  /*81c0*/  SYNCS.PHASECHK.TRANS64.TRYWAIT P0, [R0+URZ], R3 ;  /* 0x00000003000075a7 */ /* 0x0022a400080011ff */
[----:B--2---:R-:W-:Y:S05]  /*81d0*/  @!P0 NANOSLEEP.SYNCS 0x989680 ;  /* 0x009896800000895d */ /* 0x004fea0003900000 */
[----:B------:R-:W2:Y:S02]  /*81e0*/  @!P0 SYNCS.PHASECHK.TRANS64 P0, [R0+URZ], R3 ;  /* 0x00000003000085a7 */ /* 0x000ea400080010ff */
[----:B--2---:R-:W-:Y:S05]  /*81f0*/  @!P0 BRA `(.L_x_157) ;  /* 0xfffffffc00f08947 */ /* 0x004fea000383ffff */
[----:B------:R-:W-:Y:S05]  /*8200*/  BRA `(.L_x_158) ;  /* 0xffffffa400f07947 */ /* 0x000fea000383ffff */
.L_x_48:
[----:B---3--:R-:W-:-:S07]  /*8210*/  MOV R0, UR4 ;  /* 0x0000000400007c02 */ /* 0x008fce0008000f00 */
.L_x_159:
[----:B-1----:R1:W2:Y:S02]  /*8220*/  SYNCS.PHASECHK.TRANS64.TRYWAIT P0, [R0+URZ], R3 ;  /* 0x00000003000075a7 */ /* 0x0022a400080011ff */
[----:B--2---:R-:W-:Y:S05]  /*8230*/  @!P0 NANOSLEEP.SYNCS 0x989680 ;  /* 0x009896800000895d */ /* 0x004fea0003900000 */
[----:B------:R-:W2:Y:S02]  /*8240*/  @!P0 SYNCS.PHASECHK.TRANS64 P0, [R0+URZ], R3 ;  /* 0x00000003000085a7 */ /* 0x000ea400080010ff */
[----:B--2---:R-:W-:Y:S05]  /*8250*/  @!P0 BRA `(.L_x_159) ;  /* 0xfffffffc00f08947 */ /* 0x004fea000383ffff */
[----:B------:R-:W-:Y:S05]  /*8260*/  BRA `(.L_x_160) ;  /* 0xffffffa400fc7947 */ /* 0x000fea000383ffff */
.L_x_49:
[----:B---3--:R-:W-:-:S07]  /*8270*/  MOV R0, UR4 ;  /* 0x0000000400007c02 */ /* 0x008fce0008000f00 */
.L_x_161:
[----:B-1----:R1:W2:Y:S02]  /*8280*/  SYNCS.PHASECHK.TRANS64.TRYWAIT P0, [R0+URZ], R3 ;  /* 0x00000003000075a7 */ /* 0x0022a400080011ff */
[----:B--2---:R-:W-:Y:S05]  /*8290*/  @!P0 NANOSLEEP.SYNCS 0x989680 ;  /* 0x009896800000895d */ /* 0x004fea0003900000 */
[----:B------:R-:W2:Y:S02]  /*82a0*/  @!P0 SYNCS.PHASECHK.TRANS64 P0, [R0+URZ], R3 ;  /* 0x00000003000085a7 */ /* 0x000ea400080010ff */
[----:B--2---:R-:W-:Y:S05]  /*82b0*/  @!P0 BRA `(.L_x_161) ;  /* 0xfffffffc00f08947 */ /* 0x004fea000383ffff */
[----:B------:R-:W-:Y:S05]  /*82c0*/  BRA `(.L_x_162) ;  /* 0xffffffa800087947 */ /* 0x000fea000383ffff */
.L_x_50:
[----:B---3--:R-:W-:-:S07]  /*82d0*/  MOV R0, UR4 ;  /* 0x0000000400007c02 */ /* 0x008fce0008000f00 */
.L_x_163:
[----:B-1----:R1:W2:Y:S02]  /*82e0*/  SYNCS.PHASECHK.TRANS64.TRYWAIT P0, [R0+URZ], R3 ;  /* 0x00000003000075a7 */ /* 0x0022a400080011ff */
[----:B--2---:R-:W-:Y:S05]  /*82f0*/  @!P0 NANOSLEEP.SYNCS 0x989680 ;  /* 0x009896800000895d */ /* 0x004fea0003900000 */
[----:B------:R-:W2:Y:S02]  /*8300*/  @!P0 SYNCS.PHASECHK.TRANS64 P0, [R0+URZ], R3 ;  /* 0x00000003000085a7 */ /* 0x000ea400080010ff */
[----:B--2---:R-:W-:Y:S05]  /*8310*/  @!P0 BRA `(.L_x_163) ;  /* 0xfffffffc00f08947 */ /* 0x004fea000383ffff */
[----:B------:R-:W-:Y:S05]  /*8320*/  BRA `(.L_x_164) ;  /* 0xffffffa800147947 */ /* 0x000fea000383ffff */
.L_x_51:
[----:B---3--:R-:W-:-:S07]  /*8330*/  MOV R0, UR4 ;  /* 0x0000000400007c02 */ /* 0x008fce0008000f00 */
.L_x_165:
[----:B-1----:R1:W2:Y:S02]  /*8340*/  SYNCS.PHASECHK.TRANS64.TRYWAIT P0, [R0+URZ], R3 ;  /* 0x00000003000075a7 */ /* 0x0022a400080011ff */
[----:B--2---:R-:W-:Y:S05]  /*8350*/  @!P0 NANOSLEEP.SYNCS 0x989680 ;  /* 0x009896800000895d */ /* 0x004fea0003900000 */
[----:B------:R-:W2:Y:S02]  /*8360*/  @!P0 SYNCS.PHASECHK.TRANS64 P0, [R0+URZ], R3 ;  /* 0x00000003000085a7 */ /* 0x000ea400080010ff */
[----:B--2---:R-:W-:Y:S05]  /*8370*/  @!P0 BRA `(.L_x_165) ;  /* 0xfffffffc00f08947 */ /* 0x004fea000383ffff */
[----:B------:R-:W-:Y:S05]  /*8380*/  BRA `(.L_x_166) ;  /* 0xffffffa800207947 */ /* 0x000fea000383ffff */
.L_x_52:
[----:B---3--:R-:W-:-:S07]  /*8390*/  MOV R0, UR4 ;  /* 0x0000000400007c02 */ /* 0x008fce0008000f00 */
.L_x_167:
[----:B-1----:R1:W2:Y:S02]  /*83a0*/  SYNCS.PHASECHK.TRANS64.TRYWAIT P0, [R0+URZ], R3 ;  /* 0x00000003000075a7 */ /* 0x0022a400080011ff */
[----:B--2---:R-:W-:Y:S05]  /*83b0*/  @!P0 NANOSLEEP.SYNCS 0x989680 ;  /* 0x009896800000895d */ /* 0x004fea0003900000 */
[----:B------:R-:W2:Y:S02]  /*83c0*/  @!P0 SYNCS.PHASECHK.TRANS64 P0, [R0+URZ], R3 ;  /* 0x00000003000085a7 */ /* 0x000ea400080010ff */
[----:B--2---:R-:W-:Y:S05]  /*83d0*/  @!P0 BRA `(.L_x_167) ;  /* 0xfffffffc00f08947 */ /* 0x004fea000383ffff */
[----:B------:R-:W-:Y:S05]  /*83e0*/  BRA `(.L_x_168) ;  /* 0xffffffa8002c7947 */ /* 0x000fea000383ffff */
.L_x_53:
[----:B---3--:R-:W-:-:S07]  /*83f0*/  MOV R0, UR4 ;  /* 0x0000000400007c02 */ /* 0x008fce0008000f00 */
.L_x_169:
[----:B-1----:R1:W2:Y:S02]  /*8400*/  SYNCS.PHASECHK.TRANS64.TRYWAIT P0, [R0+URZ], R3 ;  /* 0x00000003000075a7 */ /* 0x0022a400080011ff */
[----:B--2---:R-:W-:Y:S05]  /*8410*/  @!P0 NANOSLEEP.SYNCS 0x989680 ;  /* 0x009896800000895d */ /* 0x004fea0003900000 */
[----:B------:R-:W2:Y:S02]  /*8420*/  @!P0 SYNCS.PHASECHK.TRANS64 P0, [R0+URZ], R3 ;  /* 0x00000003000085a7 */ /* 0x000ea400080010ff */
[----:B--2---:R-:W-:Y:S05]  /*8430*/  @!P0 BRA `(.L_x_169) ;  /* 0xfffffffc00f08947 */ /* 0x004fea000383ffff */
[----:B------:R-:W-:Y:S05]  /*8440*/  BRA `(.L_x_170) ;  /* 0xffffffa800387947 */ /* 0x000fea000383ffff */
.L_x_54:
[----:B---3--:R-:W-:-:S07]  /*8450*/  MOV R0, UR4 ;  /* 0x0000000400007c02 */ /* 0x008fce0008000f00 */
.L_x_171:
[----:B-1----:R1:W2:Y:S02]  /*8460*/  SYNCS.PHASECHK.TRANS64.TRYWAIT P0, [R0+URZ], R3 ;  /* 0x00000003000075a7 */ /* 0x0022a400080011ff */
[----:B--2---:R-:W-:Y:S05]  /*8470*/  @!P0 NANOSLEEP.SYNCS 0x989680 ;  /* 0x009896800000895d */ /* 0x004fea0003900000 */
[----:B------:R-:W2:Y:S02]  /*8480*/  @!P0 SYNCS.PHASECHK.TRANS64 P0, [R0+URZ], R3 ;  /* 0x00000003000085a7 */ /* 0x000ea400080010ff */
[----:B--2---:R-:W-:Y:S05]  /*8490*/  @!P0 BRA `(.L_x_171) ;  /* 0xfffffffc00f08947 */ /* 0x004fea000383ffff */
[----:B------:R-:W-:Y:S05]  /*84a0*/  BRA `(.L_x_172) ;  /* 0xffffffa800447947 */ /* 0x000fea000383ffff */
.L_x_55:
[----:B---3--:R-:W-:-:S07]  /*84b0*/  MOV R0, UR4 ;  /* 0x0000000400007c02 */ /* 0x008fce0008000f00 */
.L_x_173:
[----:B-1----:R1:W2:Y:S02]  /*84c0*/  SYNCS.PHASECHK.TRANS64.TRYWAIT P0, [R0+URZ], R3 ;  /* 0x00000003000075a7 */ /* 0x0022a400080011ff */
[----:B--2---:R-:W-:Y:S05]  /*84d0*/  @!P0 NANOSLEEP.SYNCS 0x989680 ;  /* 0x009896800000895d */ /* 0x004fea0003900000 */
[----:B------:R-:W2:Y:S02]  /*84e0*/  @!P0 SYNCS.PHASECHK.TRANS64 P0, [R0+URZ], R3 ;  /* 0x00000003000085a7 */ /* 0x000ea400080010ff */
[----:B--2---:R-:W-:Y:S05]  /*84f0*/  @!P0 BRA `(.L_x_173) ;  /* 0xfffffffc00f08947 */ /* 0x004fea000383ffff */
[----:B------:R-:W-:Y:S05]  /*8500*/  BRA `(.L_x_174) ;  /* 0xffffffa800507947 */ /* 0x000fea000383ffff */
.L_x_56:
[----:B---3--:R-:W-:-:S07]  /*8510*/  MOV R0, UR4 ;  /* 0x0000000400007c02 */ /* 0x008fce0008000f00 */
.L_x_175:
[----:B-1----:R1:W2:Y:S02]  /*8520*/  SYNCS.PHASECHK.TRANS64.TRYWAIT P0, [R0+URZ], R3 ;  /* 0x00000003000075a7 */ /* 0x0022a400080011ff */
[----:B--2---:R-:W-:Y:S05]  /*8530*/  @!P0 NANOSLEEP.SYNCS 0x989680 ;  /* 0x009896800000895d */ /* 0x004fea0003900000 */
[----:B------:R-:W2:Y:S02]  /*8540*/  @!P0 SYNCS.PHASECHK.TRANS64 P0, [R0+URZ], R3 ;  /* 0x00000003000085a7 */ /* 0x000ea400080010ff */
[----:B--2---:R-:W-:Y:S05]  /*8550*/  @!P0 BRA `(.L_x_175) ;  /* 0xfffffffc00f08947 */ /* 0x004fea000383ffff */
[----:B------:R-:W-:Y:S05]  /*8560*/  BRA `(.L_x_176) ;  /* 0xffffffa8005c7947 */ /* 0x000fea000383ffff */
.L_x_57:
[----:B---3--:R-:W-:-:S07]  /*8570*/  MOV R0, UR4 ;  /* 0x0000000400007c02 */ /* 0x008fce0008000f00 */
.L_x_177:
[----:B-1----:R1:W2:Y:S02]  /*8580*/  SYNCS.PHASECHK.TRANS64.TRYWAIT P0, [R0+URZ], R3 ;  /* 0x00000003000075a7 */ /* 0x0022a400080011ff */
[----:B--2---:R-:W-:Y:S05]  /*8590*/  @!P0 NANOSLEEP.SYNCS 0x989680 ;  /* 0x009896800000895d */ /* 0x004fea0003900000 */
[----:B------:R-:W2:Y:S02]  /*85a0*/  @!P0 SYNCS.PHASECHK.TRANS64 P0, [R0+URZ], R3 ;  /* 0x00000003000085a7 */ /* 0x000ea400080010ff */
[----:B--2---:R-:W-:Y:S05]  /*85b0*/  @!P0 BRA `(.L_x_177) ;  /* 0xfffffffc00f08947 */ /* 0x004fea000383ffff */
[----:B------:R-:W-:Y:S05]  /*85c0*/  BRA `(.L_x_178) ;  /* 0xffffffa800687947 */ /* 0x000fea000383ffff */
.L_x_58:
[----:B---3--:R-:W-:-:S07]  /*85d0*/  MOV R0, UR4 ;  /* 0x0000000400007c02 */ /* 0x008fce0008000f00 */
.L_x_179:
[----:B-1----:R1:W2:Y:S02]  /*85e0*/  SYNCS.PHASECHK.TRANS64.TRYWAIT P0, [R0+URZ], R3 ;  /* 0x00000003000075a7 */ /* 0x0022a400080011ff */
[----:B--2---:R-:W-:Y:S05]  /*85f0*/  @!P0 NANOSLEEP.SYNCS 0x989680 ;  /* 0x009896800000895d */ /* 0x004fea0003900000 */
[----:B------:R-:W2:Y:S02]  /*8600*/  @!P0 SYNCS.PHASECHK.TRANS64 P0, [R0+URZ], R3 ;  /* 0x00000003000085a7 */ /* 0x000ea400080010ff */
[----:B--2---:R-:W-:Y:S05]  /*8610*/  @!P0 BRA `(.L_x_179) ;  /* 0xfffffffc00f08947 */ /* 0x004fea000383ffff */
[----:B------:R-:W-:Y:S05]  /*8620*/  BRA `(.L_x_180) ;  /* 0xffffffa800747947 */ /* 0x000fea000383ffff */
.L_x_59:
[----:B---3--:R-:W-:-:S07]  /*8630*/  MOV R0, UR4 ;  /* 0x0000000400007c02 */ /* 0x008fce0008000f00 */
.L_x_181:
[----:B-1----:R1:W2:Y:S02]  /*8640*/  SYNCS.PHASECHK.TRANS64.TRYWAIT P0, [R0+URZ], R3 ;  /* 0x00000003000075a7 */ /* 0x0022a400080011ff */
[----:B--2---:R-:W-:Y:S05]  /*8650*/  @!P0 NANOSLEEP.SYNCS 0x989680 ;  /* 0x009896800000895d */ /* 0x004fea0003900000 */
[----:B------:R-:W2:Y:S02]  /*8660*/  @!P0 SYNCS.PHASECHK.TRANS64 P0, [R0+URZ], R3 ;  /* 0x00000003000085a7 */ /* 0x000ea400080010ff */
[----:B--2---:R-:W-:Y:S05]  /*8670*/  @!P0 BRA `(.L_x_181) ;  /* 0xfffffffc00f08947 */ /* 0x004fea000383ffff */
[----:B------:R-:W-:Y:S05]  /*8680*/  BRA `(.L_x_182) ;  /* 0xffffffa800807947 */ /* 0x000fea000383ffff */
.L_x_62:
[----:B-1----:R1:W2:Y:S02]  /*8690*/  SYNCS.PHASECHK.TRANS64.TRYWAIT P0, [R0+URZ+0x1b0], R5 ;  /* 0x0001b005000075a7 */ /* 0x0022a400080011ff */
[----:B--2---:R-:W-:Y:S05]  /*86a0*/  @!P0 NANOSLEEP.SYNCS 0x989680 ;  /* 0x009896800000895d */ /* 0x004fea0003900000 */
[----:B------:R-:W2:Y:S02]  /*86b0*/  @!P0 SYNCS.PHASECHK.TRANS64 P0, [R0+URZ+0x1b0], R5 ;  /* 0x0001b005000085a7 */ /* 0x000ea400080010ff */
[----:B--2---:R-:W-:Y:S05]  /*86c0*/  @!P0 BRA `(.L_x_62) ;  /* 0xfffffffc00f08947 */ /* 0x004fea000383ffff */
[----:B------:R-:W-:Y:S05]  /*86d0*/  BRA `(.L_x_183) ;  /* 0xffffffa800e07947 */ /* 0x000fea000383ffff */
.L_x_63:
[----:B------:R-:W-:-:S07]  /*86e0*/  MOV R0, UR5 ;  /* 0x0000000500007c02 */ /* 0x000fce0008000f00 */
.L_x_184:
[----:B-1----:R1:W2:Y:S02]  /*86f0*/  SYNCS.PHASECHK.TRANS64.TRYWAIT P0, [R0+URZ+0x160], R7 ;  /* 0x00016007000075a7 */ /* 0x0022a400080011ff */
[----:B--2---:R-:W-:Y:S05]  /*8700*/  @!P0 NANOSLEEP.SYNCS 0x989680 ;  /* 0x009896800000895d */ /* 0x004fea0003900000 */
[----:B------:R-:W2:Y:S02]  /*8710*/  @!P0 SYNCS.PHASECHK.TRANS64 P0, [R0+URZ+0x160], R7 ;  /* 0x00016007000085a7 */ /* 0x000ea400080010ff */
[----:B--2---:R-:W-:Y:S05]  /*8720*/  @!P0 BRA `(.L_x_184) ;  /* 0xfffffffc00f08947 */ /* 0x004fea000383ffff */
[----:B------:R-:W-:Y:S05]  /*8730*/  BRA `(.L_x_185) ;  /* 0xffffffa800f07947 */ /* 0x000fea000383ffff */
.L_x_64:
[----:B-1----:R1:W2:Y:S02]  /*8740*/  SYNCS.PHASECHK.TRANS64.TRYWAIT P1, [R0+URZ+0x150], R5 ;  /* 0x00015005000075a7 */ /* 0x0022a400080211ff */
[----:B--2---:R-:W-:Y:S05]  /*8750*/  @!P1 NANOSLEEP.SYNCS 0x989680 ;  /* 0x009896800000995d */ /* 0x004fea0003900000 */
[----:B------:R-:W2:Y:S02]  /*8760*/  @!P1 SYNCS.PHASECHK.TRANS64 P1, [R0+URZ+0x150], R5 ;  /* 0x00015005000095a7 */ /* 0x000ea400080210ff */
[----:B--2---:R-:W-:Y:S05]  /*8770*/  @!P1 BRA `(.L_x_64) ;  /* 0xfffffffc00f09947 */ /* 0x004fea000383ffff */
[----:B------:R-:W-:Y:S05]  /*8780*/  BRA `(.L_x_186) ;  /* 0xffffffac00207947 */ /* 0x000fea000383ffff */
.L_x_67:
[----:B------:R-:W-:-:S07]  /*8790*/  MOV R0, UR5 ;  /* 0x0000000500007c02 */ /* 0x000fce0008000f00 */
.L_x_187:
[----:B-1----:R1:W2:Y:S02]  /*87a0*/  SYNCS.PHASECHK.TRANS64.TRYWAIT P0, [R0+URZ+0x160], R3 ;  /* 0x00016003000075a7 */ /* 0x0022a400080011ff */
[----:B--2---:R-:W-:Y:S05]  /*87b0*/  @!P0 NANOSLEEP.SYNCS 0x989680 ;  /* 0x009896800000895d */ /* 0x004fea0003900000 */
[----:B------:R-:W2:Y:S02]  /*87c0*/  @!P0 SYNCS.PHASECHK.TRANS64 P0, [R0+URZ+0x160], R3 ;  /* 0x00016003000085a7 */ /* 0x000ea400080010ff */
[----:B--2---:R-:W-:Y:S05]  /*87d0*/  @!P0 BRA `(.L_x_187) ;  /* 0xfffffffc00f08947 */ /* 0x004fea000383ffff */
[----:B------:R-:W-:Y:S05]  /*87e0*/  BRA `(.L_x_66) ;  /* 0xffffffac00747947 */ /* 0x000fea000383ffff */
.L_x_76:
[----:B-1----:R-:W-:-:S04]  /*87f0*/  MOV R4, UR6 ;  /* 0x0000000600047c02 */ /* 0x002fc80008000f00 */
[----:B------:R1:W2:Y:S03]  /*8800*/  SYNCS.PHASECHK.TRANS64.TRYWAIT P0, [R4+URZ+0x8], R5 ;  /* 0x00000805040075a7 */ /* 0x0002a600080011ff */
[----:B--2---:R-:W-:Y:S05]  /*8810*/  @!P0 NANOSLEEP.SYNCS 0x989680 ;  /* 0x009896800000895d */ /* 0x004fea0003900000 */
[----:B------:R-:W2:Y:S02]  /*8820*/  @!P0 SYNCS.PHASECHK.TRANS64 P0, [R4+URZ+0x8], R5 ;  /* 0x00000805040085a7 */ /* 0x000ea400080010ff */
[----:B--2---:R-:W-:Y:S05]  /*8830*/  @!P0 BRA `(.L_x_76) ;  /* 0xfffffffc00ec8947 */ /* 0x004fea000383ffff */
[----:B------:R-:W-:Y:S05]  /*8840*/  BRA `(.L_x_75) ;  /* 0xffffffb000287947 */ /* 0x000fea000383ffff */
.L_x_78:
[----:B------:R-:W-:Y:S01]  /*8850*/  BSSY B0, `(.L_x_188) ;  /* 0x0000006000007945 */ /* 0x000fe20003800000 */
[----:B------:R-:W-:-:S07]  /*8860*/  MOV R15, 0xffffffff ;  /* 0xffffffff000f7802 */ /* 0x000fce0000000f00 */
[----:B-1---5:R-:W-:Y:S05]  /*8870*/  WARPSYNC.COLLECTIVE R15, `(.L_x_189) ;  /* 0x000000000f0c7348 */ /* 0x022fea0003c00000 */
[----:B------:R-:W-:Y:S02]  /*8880*/  ELECT P6, UR79, PT ;  /* 0x00000000004f782f */ /* 0x000fe400038c0000 */
[----:B------:R-:W-:Y:S01]  /*8890*/  MOV R14, UR79 ;  /* 0x0000004f000e7c02 */ /* 0x000fe20008000f00 */
[----:B-1---5:R-:W-:Y:S10]  /*88a0*/  ENDCOLLECTIVE ;  /* 0x000000000000791b */ /* 0x022ff40003800000 */
.L_x_189:
[----:B------:R-:W-:Y:S05]  /*88b0*/  BSYNC B0 ;  /* 0x0000000000007941 */ /* 0x000fea0003800000 */
.L_x_188:
[----:B------:R-:W-:Y:S05]  /*88c0*/  BRA `(.L_x_190) ;  /* 0xffffffb000587947 */ /* 0x000fea000383ffff */
.L_x_80:
[----:B-1----:R-:W-:-:S04]  /*88d0*/  MOV R2, UR6 ;  /* 0x0000000600027c02 */ /* 0x002fc80008000f00 */
[----:B------:R1:W2:Y:S03]  /*88e0*/  SYNCS.PHASECHK.TRANS64.TRYWAIT P0, [R2+URZ+0x8], R3 ;  /* 0x00000803020075a7 */ /* 0x0002a600080011ff */
[----:B--2---:R-:W-:Y:S05]  /*88f0*/  @!P0 NANOSLEEP.SYNCS 0x989680 ;  /* 0x009896800000895d */ /* 0x004fea0003900000 */
[----:B------:R-:W2:Y:S02]  /*8900*/  @!P0 SYNCS.PHASECHK.TRANS64 P0, [R2+URZ+0x8], R3 ;  /* 0x00000803020085a7 */ /* 0x000ea400080010ff */
[----:B--2---:R-:W-:Y:S05]  /*8910*/  @!P0 BRA `(.L_x_80) ;  /* 0xfffffffc00ec8947 */ /* 0x004fea000383ffff */
[----:B------:R-:W-:Y:S05]  /*8920*/  BRA `(.L_x_79) ;  /* 0xffffffb0005c7947 */ /* 0x000fea000383ffff */
.L_x_81:
[----:B-1----:R1:W2:Y:S02]  /*8930*/  SYNCS.PHASECHK.TRANS64.TRYWAIT P0, [R0+URZ+0x150], R5 ;  /* 0x00015005000075a7 */ /* 0x0022a400080011ff */
[----:B--2---:R-:W-:Y:S05]  /*8940*/  @!P0 NANOSLEEP.SYNCS 0x989680 ;  /* 0x009896800000895d */ /* 0x004fea0003900000 */
[----:B------:R-:W2:Y:S02]  /*8950*/  @!P0 SYNCS.PHASECHK.TRANS64 P0, [R0+URZ+0x150], R5 ;  /* 0x00015005000085a7 */ /* 0x000ea400080010ff */
[----:B--2---:R-:W-:Y:S05]  /*8960*/  @!P0 BRA `(.L_x_81) ;  /* 0xfffffffc00f08947 */ /* 0x004fea000383ffff */
[----:B------:R-:W-:Y:S05]  /*8970*/  BRA `(.L_x_191) ;  /* 0xffffffb400487947 */ /* 0x000fea000383ffff */
.L_x_83:
[----:B------:R-:W-:-:S07]  /*8980*/  MOV R0, UR9 ;  /* 0x0000000900007c02 */ /* 0x000fce0008000f00 */
.L_x_192:
[----:B-1----:R1:W2:Y:S02]  /*8990*/  SYNCS.PHASECHK.TRANS64.TRYWAIT P0, [R0+URZ+0x190], R5 ;  /* 0x00019005000075a7 */ /* 0x0022a400080011ff */
[----:B--2---:R-:W-:Y:S05]  /*89a0*/  @!P0 NANOSLEEP.SYNCS 0x989680 ;  /* 0x009896800000895d */ /* 0x004fea0003900000 */
[----:B------:R-:W2:Y:S02]  /*89b0*/  @!P0 SYNCS.PHASECHK.TRANS64 P0, [R0+URZ+0x190], R5 ;  /* 0x00019005000085a7 */ /* 0x000ea400080010ff */
[----:B--2---:R-:W-:Y:S05]  /*89c0*/  @!P0 BRA `(.L_x_192) ;  /* 0xfffffffc00f08947 */ /* 0x004fea000383ffff */
[----:B------:R-:W-:Y:S05]  /*89d0*/  BRA `(.L_x_193) ;  /* 0xffffffb400947947 */ /* 0x000fea000383ffff */
.L_x_86:
[----:B------:R-:W-:Y:S07]  /*89e0*/  MOV R0, UR8 ;  /* 0x0000000800007c02 */ /* 0x000fee0008000f00 */
.L_x_194:
[----:B-1----:R1:W2:Y:S02]  /*89f0*/  SYNCS.PHASECHK.TRANS64.TRYWAIT P0, [R0+URZ], R5 ;  /* 0x00000005000075a7 */ /* 0x0022a400080011ff */
[----:B--2---:R-:W-:Y:S05]  /*8a00*/  @!P0 NANOSLEEP.SYNCS 0x989680 ;  /* 0x009896800000895d */ /* 0x004fea0003900000 */
[----:B------:R-:W2:Y:S02]  /*8a10*/  @!P0 SYNCS.PHASECHK.TRANS64 P0, [R0+URZ], R5 ;  /* 0x00000005000085a7 */ /* 0x000ea400080010ff */
[----:B--2---:R-:W-:Y:S05]  /*8a20*/  @!P0 BRA `(.L_x_194) ;  /* 0xfffffffc00f08947 */ /* 0x004fea000383ffff */
[----:B------:R-:W-:Y:S05]  /*8a30*/  BRA `(.L_x_85) ;  /* 0xffffffb400a87947 */ /* 0x000fea000383ffff */
.L_x_90:
[----:B-1----:R-:W-:-:S07]  /*8a40*/  MOV R0, UR8 ;  /* 0x0000000800007c02 */ /* 0x002fce0008000f00 */
.L_x_195:
[----:B-1----:R1:W2:Y:S02]  /*8a50*/  SYNCS.PHASECHK.TRANS64.TRYWAIT P0, [R0+URZ], R3 ;  /* 0x00000003000075a7 */ /* 0x0022a400080011ff */
[----:B--2---:R-:W-:Y:S05]  /*8a60*/  @!P0 NANOSLEEP.SYNCS 0x989680 ;  /* 0x009896800000895d */ /* 0x004fea0003900000 */
[----:B------:R-:W2:Y:S02]  /*8a70*/  @!P0 SYNCS.PHASECHK.TRANS64 P0, [R0+URZ], R3 ;  /* 0x00000003000085a7 */ /* 0x000ea400080010ff */
[----:B--2---:R-:W-:Y:S05]  /*8a80*/  @!P0 BRA `(.L_x_195) ;  /* 0xfffffffc00f08947 */ /* 0x004fea000383ffff */
[----:B------:R-:W-:Y:S05]  /*8a90*/  BRA `(.L_x_196) ;  /* 0xffffffb8009c7947 */ /* 0x000fea000383ffff */
.L_x_91:
[----:B------:R-:W-:-:S07]  /*8aa0*/  MOV R0, UR8 ;  /* 0x0000000800007c02 */ /* 0x000fce0008000f00 */
.L_x_197:
[----:B-1----:R1:W2:Y:S02]  /*8ab0*/  SYNCS.PHASECHK.TRANS64.TRYWAIT P0, [R0+URZ], R3 ;  /* 0x00000003000075a7 */ /* 0x0022a400080011ff */
[----:B--2---:R-:W-:Y:S05]  /*8ac0*/  @!P0 NANOSLEEP.SYNCS 0x989680 ;  /* 0x009896800000895d */ /* 0x004fea0003900000 */
[----:B------:R-:W2:Y:S02]  /*8ad0*/  @!P0 SYNCS.PHASECHK.TRANS64 P0, [R0+URZ], R3 ;  /* 0x00000003000085a7 */ /* 0x000ea400080010ff */
[----:B--2---:R-:W-:Y:S05]  /*8ae0*/  @!P0 BRA `(.L_x_197) ;  /* 0xfffffffc00f08947 */ /* 0x004fea000383ffff */
[----:B------:R-:W-:Y:S05]  /*8af0*/  BRA `(.L_x_198) ;  /* 0xffffffb800a87947 */ /* 0x000fea000383ffff */
.L_x_92:
[----:B------:R-:W-:-:S07]  /*8b00*/  MOV R0, UR8 ;  /* 0x0000000800007c02 */ /* 0x000fce0008000f00 */
.L_x_199:
[----:B-1----:R1:W2:Y:S02]  /*8b10*/  SYNCS.PHASECHK.TRANS64.TRYWAIT P0, [R0+URZ], R3 ;  /* 0x00000003000075a7 */ /* 0x0022a400080011ff */
[----:B--2---:R-:W-:Y:S05]  /*8b20*/  @!P0 NANOSLEEP.SYNCS 0x989680 ;  /* 0x009896800000895d */ /* 0x004fea0003900000 */
[----:B------:R-:W2:Y:S02]  /*8b30*/  @!P0 SYNCS.PHASECHK.TRANS64 P0, [R0+URZ], R3 ;  /* 0x00000003000085a7 */ /* 0x000ea400080010ff */
[----:B--2---:R-:W-:Y:S05]  /*8b40*/  @!P0 BRA `(.L_x_199) ;  /* 0xfffffffc00f08947 */ /* 0x004fea000383ffff */
[----:B------:R-:W-:Y:S05]  /*8b50*/  BRA `(.L_x_200) ;  /* 0xffffffb800b47947 */ /* 0x000fea000383ffff */
.L_x_95:
[----:B------:R-:W-:-:S07]  /*8b60*/  MOV R0, UR7 ;  /* 0x0000000700007c02 */ /* 0x000fce0008000f00 */
.L_x_201:
[----:B-1----:R1:W2:Y:S02]  /*8b70*/  SYNCS.PHASECHK.TRANS64.TRYWAIT P1, [R0+URZ+0x1d0], R3 ;  /* 0x0001d003000075a7 */ /* 0x0022a400080211ff */
[----:B--2---:R-:W-:Y:S05]  /*8b80*/  @!P1 NANOSLEEP.SYNCS 0x989680 ;  /* 0x009896800000995d */ /* 0x004fea0003900000 */
[----:B------:R-:W2:Y:S02]  /*8b90*/  @!P1 SYNCS.PHASECHK.TRANS64 P1, [R0+URZ+0x1d0], R3 ;  /* 0x0001d003000095a7 */ /* 0x000ea400080210ff */
[----:B--2---:R-:W-:Y:S05]  /*8ba0*/  @!P1 BRA `(.L_x_201) ;  /* 0xfffffffc00f09947 */ /* 0x004fea000383ffff */
[----:B------:R-:W-:Y:S05]  /*8bb0*/  BRA `(.L_x_202) ;  /* 0xffffffbc00007947 */ /* 0x000fea000383ffff */
.L_x_100:
[----:B--2---:R2:W4:Y:S02]  /*8bc0*/  SYNCS.PHASECHK.TRANS64.TRYWAIT P0, [R0+URZ+0x150], R3 ;  /* 0x00015003000075a7 */ /* 0x00452400080011ff */
[----:B----4-:R-:W-:Y:S05]  /*8bd0*/  @!P0 NANOSLEEP.SYNCS 0x989680 ;  /* 0x009896800000895d */ /* 0x010fea0003900000 */
[----:B------:R-:W4:Y:S02]  /*8be0*/  @!P0 SYNCS.PHASECHK.TRANS64 P0, [R0+URZ+0x150], R3 ;  /* 0x00015003000085a7 */ /* 0x000f2400080010ff */
[----:B----4-:R-:W-:Y:S05]  /*8bf0*/  @!P0 BRA `(.L_x_100) ;  /* 0xfffffffc00f08947 */ /* 0x010fea000383ffff */
[----:B------:R-:W-:Y:S05]  /*8c00*/  BRA `(.L_x_203) ;  /* 0xffffffc000047947 */ /* 0x000fea000383ffff */
.L_x_103:
[----:B------:R-:W-:Y:S07]  /*8c10*/  MOV R0, UR7 ;  /* 0x0000000700007c02 */ /* 0x000fee0008000f00 */
.L_x_204:
[----:B--2---:R2:W4:Y:S02]  /*8c20*/  SYNCS.PHASECHK.TRANS64.TRYWAIT P0, [R0+URZ+0x148], R3 ;  /* 0x00014803000075a7 */ /* 0x00452400080011ff */
[----:B----4-:R-:W-:Y:S05]  /*8c30*/  @!P0 NANOSLEEP.SYNCS 0x989680 ;  /* 0x009896800000895d */ /* 0x010fea0003900000 */
[----:B------:R-:W4:Y:S02]  /*8c40*/  @!P0 SYNCS.PHASECHK.TRANS64 P0, [R0+URZ+0x148], R3 ;  /* 0x00014803000085a7 */ /* 0x000f2400080010ff */
[----:B----4-:R-:W-:Y:S05]  /*8c50*/  @!P0 BRA `(.L_x_204) ;  /* 0xfffffffc00f08947 */ /* 0x010fea000383ffff */
[----:B------:R-:W-:Y:S05]  /*8c60*/  BRA `(.L_x_102) ;  /* 0xffffffc000e47947 */ /* 0x000fea000383ffff */
.L_x_106:
[----:B------:R-:W-:Y:S07]  /*8c70*/  MOV R0, UR15 ;  /* 0x0000000f00007c02 */ /* 0x000fee0008000f00 */
.L_x_205:
[----:B-1----:R1:W2:Y:S02]  /*8c80*/  SYNCS.PHASECHK.TRANS64.TRYWAIT P0, [R0+URZ+0x128], R3 ;  /* 0x00012803000075a7 */ /* 0x0022a400080011ff */
[----:B--2---:R-:W-:Y:S05]  /*8c90*/  @!P0 NANOSLEEP.SYNCS 0x989680 ;  /* 0x009896800000895d */ /* 0x004fea0003900000 */
[----:B------:R-:W2:Y:S02]  /*8ca0*/  @!P0 SYNCS.PHASECHK.TRANS64 P0, [R0+URZ+0x128], R3 ;  /* 0x00012803000085a7 */ /* 0x000ea400080010ff */
[----:B--2---:R-:W-:Y:S05]  /*8cb0*/  @!P0 BRA `(.L_x_205) ;  /* 0xfffffffc00f08947 */ /* 0x004fea000383ffff */
[----:B------:R-:W-:Y:S05]  /*8cc0*/  BRA `(.L_x_206) ;  /* 0xffffffc4005c7947 */ /* 0x000fea000383ffff */
.L_x_107:
[----:B------:R-:W-:Y:S07]  /*8cd0*/  MOV R3, UR13 ;  /* 0x0000000d00037c02 */ /* 0x000fee0008000f00 */
.L_x_207:
[----:B-1----:R1:W2:Y:S02]  /*8ce0*/  SYNCS.PHASECHK.TRANS64.TRYWAIT P0, [R3+URZ+0x128], R12 ;  /* 0x0001280c030075a7 */ /* 0x0022a400080011ff */
[----:B--2---:R-:W-:Y:S05]  /*8cf0*/  @!P0 NANOSLEEP.SYNCS 0x989680 ;  /* 0x009896800000895d */ /* 0x004fea0003900000 */
[----:B------:R-:W2:Y:S02]  /*8d00*/  @!P0 SYNCS.PHASECHK.TRANS64 P0, [R3+URZ+0x128], R12 ;  /* 0x0001280c030085a7 */ /* 0x000ea400080010ff */
[----:B--2---:R-:W-:Y:S05]  /*8d10*/  @!P0 BRA `(.L_x_207) ;  /* 0xfffffffc00f08947 */ /* 0x004fea000383ffff */
[----:B------:R-:W-:Y:S05]  /*8d20*/  BRA `(.L_x_208) ;  /* 0xffffffc800187947 */ /* 0x000fea000383ffff */
.L_x_109:
[----:B------:R-:W-:-:S07]  /*8d30*/  MOV R0, UR4 ;  /* 0x0000000400007c02 */ /* 0x000fce0008000f00 */
.L_x_209:
[----:B-1----:R1:W4:Y:S02]  /*8d40*/  SYNCS.PHASECHK.TRANS64.TRYWAIT P0, [R0+URZ], R3 ;  /* 0x00000003000075a7 */ /* 0x00232400080011ff */
[----:B----4-:R-:W-:Y:S05]  /*8d50*/  @!P0 NANOSLEEP.SYNCS 0x989680 ;  /* 0x009896800000895d */ /* 0x010fea0003900000 */
[----:B------:R-:W4:Y:S02]  /*8d60*/  @!P0 SYNCS.PHASECHK.TRANS64 P0, [R0+URZ], R3 ;  /* 0x00000003000085a7 */ /* 0x000f2400080010ff */
[----:B----4-:R-:W-:Y:S05]  /*8d70*/  @!P0 BRA `(.L_x_209) ;  /* 0xfffffffc00f08947 */ /* 0x010fea000383ffff */
[----:B------:R-:W-:Y:S05]  /*8d80*/  BRA `(.L_x_210) ;  /* 0xffffffc800c07947 */ /* 0x000fea000383ffff */
.L_x_110:
[----:B------:R-:W-:-:S07]  /*8d90*/  MOV R0, UR4 ;  /* 0x0000000400007c02 */ /* 0x000fce0008000f00 */
.L_x_211:
[----:B-1----:R1:W4:Y:S02]  /*8da0*/  SYNCS.PHASECHK.TRANS64.TRYWAIT P0, [R0+URZ], R3 ;  /* 0x00000003000075a7 */ /* 0x00232400080011ff */
[----:B----4-:R-:W-:Y:S05]  /*8db0*/  @!P0 NANOSLEEP.SYNCS 0x989680 ;  /* 0x009896800000895d */ /* 0x010fea0003900000 */
[----:B------:R-:W4:Y:S02]  /*8dc0*/  @!P0 SYNCS.PHASECHK.TRANS64 P0, [R0+URZ], R3 ;  /* 0x00000003000085a7 */ /* 0x000f2400080010ff */
[----:B----4-:R-:W-:Y:S05]  /*8dd0*/  @!P0 BRA `(.L_x_211) ;  /* 0xfffffffc00f08947 */ /* 0x010fea000383ffff */
[----:B------:R-:W-:Y:S05]  /*8de0*/  BRA `(.L_x_212) ;  /* 0xffffffc800cc7947 */ /* 0x000fea000383ffff */
.L_x_112:
[----:B--2---:R2:W4:Y:S02]  /*8df0*/  SYNCS.PHASECHK.TRANS64.TRYWAIT P0, [R0+URZ+0x150], R3 ;  /* 0x00015003000075a7 */ /* 0x00452400080011ff */
[----:B----4-:R-:W-:Y:S05]  /*8e00*/  @!P0 NANOSLEEP.SYNCS 0x989680 ;  /* 0x009896800000895d */ /* 0x010fea0003900000 */
[----:B------:R-:W4:Y:S02]  /*8e10*/  @!P0 SYNCS.PHASECHK.TRANS64 P0, [R0+URZ+0x150], R3 ;  /* 0x00015003000085a7 */ /* 0x000f2400080010ff */
[----:B----4-:R-:W-:Y:S05]  /*8e20*/  @!P0 BRA `(.L_x_112) ;  /* 0xfffffffc00f08947 */ /* 0x010fea000383ffff */
[----:B------:R-:W-:Y:S05]  /*8e30*/  BRA `(.L_x_213) ;  /* 0xffffffcc00b07947 */ /* 0x000fea000383ffff */
.L_x_122:
[----:B-1----:R1:W3:Y:S02]  /*8e40*/  SYNCS.PHASECHK.TRANS64.TRYWAIT P1, [R0+URZ+0x110], R5 ;  /* 0x00011005000075a7 */ /* 0x0022e400080211ff */
[----:B---3--:R-:W-:Y:S05]  /*8e50*/  @!P1 NANOSLEEP.SYNCS 0x989680 ;  /* 0x009896800000995d */ /* 0x008fea0003900000 */
[----:B------:R-:W3:Y:S02]  /*8e60*/  @!P1 SYNCS.PHASECHK.TRANS64 P1, [R0+URZ+0x110], R5 ;  /* 0x00011005000095a7 */ /* 0x000ee400080210ff */
[----:B---3--:R-:W-:Y:S05]  /*8e70*/  @!P1 BRA `(.L_x_122) ;  /* 0xfffffffc00f09947 */ /* 0x008fea000383ffff */
[----:B------:R-:W-:Y:S05]  /*8e80*/  BRA `(.L_x_121) ;  /* 0xffffffd800c87947 */ /* 0x000fea000383ffff */
.L_x_124:
[----:B-1----:R1:W4:Y:S02]  /*8e90*/  SYNCS.PHASECHK.TRANS64.TRYWAIT P0, [R76+URZ+0x170], R3 ;  /* 0x000170034c0075a7 */ /* 0x00232400080011ff */
[----:B----4-:R-:W-:Y:S05]  /*8ea0*/  @!P0 NANOSLEEP.SYNCS 0x989680 ;  /* 0x009896800000895d */ /* 0x010fea0003900000 */
[----:B------:R-:W4:Y:S02]  /*8eb0*/  @!P0 SYNCS.PHASECHK.TRANS64 P0, [R76+URZ+0x170], R3 ;  /* 0x000170034c0085a7 */ /* 0x000f2400080010ff */
[----:B----4-:R-:W-:Y:S05]  /*8ec0*/  @!P0 BRA `(.L_x_124) ;  /* 0xfffffffc00f08947 */ /* 0x010fea000383ffff */
[----:B------:R-:W-:Y:S05]  /*8ed0*/  BRA `(.L_x_123) ;  /* 0xffffffd800f87947 */ /* 0x000fea000383ffff */
.L_x_135:
[----:B--2---:R2:W3:Y:S02]  /*8ee0*/  SYNCS.PHASECHK.TRANS64.TRYWAIT P0, [R2+URZ+0x110], R83 ;  /* 0x00011053020075a7 */ /* 0x0044e400080011ff */
[----:B---3--:R-:W-:Y:S05]  /*8ef0*/  @!P0 NANOSLEEP.SYNCS 0x989680 ;  /* 0x009896800000895d */ /* 0x008fea0003900000 */
[----:B------:R-:W3:Y:S02]  /*8f00*/  @!P0 SYNCS.PHASECHK.TRANS64 P0, [R2+URZ+0x110], R83 ;  /* 0x00011053020085a7 */ /* 0x000ee400080010ff */
[----:B---3--:R-:W-:Y:S05]  /*8f10*/  @!P0 BRA `(.L_x_135) ;  /* 0xfffffffc00f08947 */ /* 0x008fea000383ffff */
[----:B------:R-:W-:Y:S05]  /*8f20*/  BRA `(.L_x_134) ;  /* 0xffffffe4001c7947 */ /* 0x000fea000383ffff */
        .weak           $__internal_0_$__cuda_sm10x_tcgen05_guardrail_trap_col_being_dealloced_not_returned_by_alloc
        .type           $__internal_0_$__cuda_sm10x_tcgen05_guardrail_trap_col_being_dealloced_not_returned_by_alloc,@function
        .size           $__internal_0_$__cuda_sm10x_tcgen05_guardrail_trap_col_being_dealloced_not_returned_by_alloc,($__internal_1_$__cuda_sm10x_tcgen05_guardrail_trap_phase_invalid_during_alloc - $__internal_0_$__cuda_sm10x_tcgen05_guardrail_trap_col_being_dealloced_not_returned_by_alloc)
$__internal_0_$__cuda_sm10x_tcgen05_guardrail_trap_col_being_dealloced_not_returned_by_alloc:
[----:B------:R-:W-:Y:S05]  /*8f30*/  BPT.TRAP 0x1 ;  /* 0x000000040000795c */ /* 0x000fea0000300000 */
[----:B------:R-:W-:-:S04]  /*8f40*/  HFMA2 R3, -RZ, RZ, 0, 0 ;  /* 0x00000000ff037431 */ /* 0x000fc800000001ff */
[----:B------:R-:W-:Y:S05]  /*8f50*/  RET.REL.NODEC R2 `(_ZN7cutlass13device_kernelINS_4gemm6kernel13GemmUniversalIN4cute5tupleIJiiiiEEENS1_10collective13CollectiveMmaINS1_35MainloopSm100TmaUmmaWarpSpecializedILi17ELi2ELi4ENS5_IJNS4_1CILi2EEENSA_ILi1EEESC_EEEEENS5_IJNSA_ILi128EEENSA_ILi64EEESG_EEENS_6half_tENS5_IJlSC_lEEESI_SJ_NS4_8TiledMMAINS4_8MMA_AtomIJNS4_26SM100_MMA_F16BF16_2x1SM_SSISI_SI_fLi128ELi64ELNS4_4UMMA5MajorE0ELSO_0ELNSN_7ScaleInE0ELSP_0EEEEEENS4_6LayoutINS5_IJSC_SC_SC_EEENS5_IJNSA_ILi0EEESU_SU_EEEEENS5_IJNS4_10UnderscoreESX_SX_EEEEENS4_18SM100_TMA_2SM_LOADENS4_14ComposedLayoutINS4_7SwizzleILi3ELi4ELi3EEENS4_18smem_ptr_flag_bitsILi16EEENSS_INS5_IJNSA_ILi8EEESG_EEENS5_IJSG_SC_EEEEEEEvNS4_8identityES10_S1A_vS1B_EENS_8epilogue10collective18CollectiveEpilogueINS1D_23Sm100TmaWarpSpecializedILi3ELi2ELi16ELb1ELb0EEEJNS5_IJSG_SG_SG_EEENS5_IJNSS_ISG_SC_EENSS_INS5_IJNSA_ILi16EEESB_EEENS5_IJSC_NSA_ILi32EEEEEEEEEEESI_SJ_SI_SJ_NS1D_6fusion15FusionCallbacksIS1H_NS1Q_17LinearCombinationISI_fSI_fLNS_15FloatRoundStyleE2EEES1I_S1P_JEEENS4_5SM1004TMEM4LOAD26SM100_TMEM_LOAD_32dp32b16xENS4_13SM90_TMA_LOADENS11_INS12_ILi1ELi4ELi3EEES15_NSS_INS5_IJS16_S1K_EEENS5_IJS1K_SC_EEEEEEENS4_39AutoVectorizingCopyWithAssumedAlignmentILi128EEENS4_14SM90_TMA_STOREES25_S27_S27_EEEvvEEEEvNT_6ParamsE) ;  /* 0xffffff7002287950 */ /* 0x000fea0003c3ffff */
        .weak           $__internal_1_$__cuda_sm10x_tcgen05_guardrail_trap_phase_invalid_during_alloc
        .type           $__internal_1_$__cuda_sm10x_tcgen05_guardrail_trap_phase_invalid_during_alloc,@function
        .size           $__internal_1_$__cuda_sm10x_tcgen05_guardrail_trap_phase_invalid_during_alloc,($__internal_2_$__cuda_sm10x_tcgen05_guardrail_trap_unallocated_columns_being_dealloced - $__internal_1_$__cuda_sm10x_tcgen05_guardrail_trap_phase_invalid_during_alloc)
$__internal_1_$__cuda_sm10x_tcgen05_guardrail_trap_phase_invalid_during_alloc:
[----:B------:R-:W-:Y:S05]  /*8f60*/  BPT.TRAP 0x1 ;  /* 0x000000040000795c */ /* 0x000fea0000300000 */
[----:B------:R-:W-:-:S04]  /*8f70*/  MOV R3, 0x0 ;  /* 0x0000000000037802 */ /* 0x000fc80000000f00 */
[----:B------:R-:W-:Y:S05]  /*8f80*/  RET.REL.NODEC R2 `(_ZN7cutlass13device_kernelINS_4gemm6kernel13GemmUniversalIN4cute5tupleIJiiiiEEENS1_10collective13CollectiveMmaINS1_35MainloopSm100TmaUmmaWarpSpecializedILi17ELi2ELi4ENS5_IJNS4_1CILi2EEENSA_ILi1EEESC_EEEEENS5_IJNSA_ILi128EEENSA_ILi64EEESG_EEENS_6half_tENS5_IJlSC_lEEESI_SJ_NS4_8TiledMMAINS4_8MMA_AtomIJNS4_26SM100_MMA_F16BF16_2x1SM_SSISI_SI_fLi128ELi64ELNS4_4UMMA5MajorE0ELSO_0ELNSN_7ScaleInE0ELSP_0EEEEEENS4_6LayoutINS5_IJSC_SC_SC_EEENS5_IJNSA_ILi0EEESU_SU_EEEEENS5_IJNS4_10UnderscoreESX_SX_EEEEENS4_18SM100_TMA_2SM_LOADENS4_14ComposedLayoutINS4_7SwizzleILi3ELi4ELi3EEENS4_18smem_ptr_flag_bitsILi16EEENSS_INS5_IJNSA_ILi8EEESG_EEENS5_IJSG_SC_EEEEEEEvNS4_8identityES10_S1A_vS1B_EENS_8epilogue10collective18CollectiveEpilogueINS1D_23Sm100TmaWarpSpecializedILi3ELi2ELi16ELb1ELb0EEEJNS5_IJSG_SG_SG_EEENS5_IJNSS_ISG_SC_EENSS_INS5_IJNSA_ILi16EEESB_EEENS5_IJSC_NSA_ILi32EEEEEEEEEEESI_SJ_SI_SJ_NS1D_6fusion15FusionCallbacksIS1H_NS1Q_17LinearCombinationISI_fSI_fLNS_15FloatRoundStyleE2EEES1I_S1P_JEEENS4_5SM1004TMEM4LOAD26SM100_TMEM_LOAD_32dp32b16xENS4_13SM90_TMA_LOADENS11_INS12_ILi1ELi4ELi3EEES15_NSS_INS5_IJS16_S1K_EEENS5_IJS1K_SC_EEEEEEENS4_39AutoVectorizingCopyWithAssumedAlignmentILi128EEENS4_14SM90_TMA_STOREES25_S27_S27_EEEvvEEEEvNT_6ParamsE) ;  /* 0xffffff70021c7950 */ /* 0x000fea0003c3ffff */
        .weak           $__internal_2_$__cuda_sm10x_tcgen05_guardrail_trap_unallocated_columns_being_dealloced
        .type           $__internal_2_$__cuda_sm10x_tcgen05_guardrail_trap_unallocated_columns_being_dealloced,@function
        .size           $__internal_2_$__cuda_sm10x_tcgen05_guardrail_trap_unallocated_columns_being_dealloced,(.L_x_215 - $__internal_2_$__cuda_sm10x_tcgen05_guardrail_trap_unallocated_columns_being_dealloced)
$__internal_2_$__cuda_sm10x_tcgen05_guardrail_trap_unallocated_columns_being_dealloced:
[----:B------:R-:W-:Y:S05]  /*8f90*/  BPT.TRAP 0x1 ;  /* 0x000000040000795c */ /* 0x000fea0000300000 */
[----:B------:R-:W-:-:S04]  /*8fa0*/  HFMA2 R3, -RZ, RZ, 0, 0 ;  /* 0x00000000ff037431 */ /* 0x000fc800000001ff */
[----:B------:R-:W-:Y:S05]  /*8fb0*/  RET.REL.NODEC R2 `(_ZN7cutlass13device_kernelINS_4gemm6kernel13GemmUniversalIN4cute5tupleIJiiiiEEENS1_10collective13CollectiveMmaINS1_35MainloopSm100TmaUmmaWarpSpecializedILi17ELi2ELi4ENS5_IJNS4_1CILi2EEENSA_ILi1EEESC_EEEEENS5_IJNSA_ILi128EEENSA_ILi64EEESG_EEENS_6half_tENS5_IJlSC_lEEESI_SJ_NS4_8TiledMMAINS4_8MMA_AtomIJNS4_26SM100_MMA_F16BF16_2x1SM_SSISI_SI_fLi128ELi64ELNS4_4UMMA5MajorE0ELSO_0ELNSN_7ScaleInE0ELSP_0EEEEEENS4_6LayoutINS5_IJSC_SC_SC_EEENS5_IJNSA_ILi0EEESU_SU_EEEEENS5_IJNS4_10UnderscoreESX_SX_EEEEENS4_18SM100_TMA_2SM_LOADENS4_14ComposedLayoutINS4_7SwizzleILi3ELi4ELi3EEENS4_18smem_ptr_flag_bitsILi16EEENSS_INS5_IJNSA_ILi8EEESG_EEENS5_IJSG_SC_EEEEEEEvNS4_8identityES10_S1A_vS1B_EENS_8epilogue10collective18CollectiveEpilogueINS1D_23Sm100TmaWarpSpecializedILi3ELi2ELi16ELb1ELb0EEEJNS5_IJSG_SG_SG_EEENS5_IJNSS_ISG_SC_EENSS_INS5_IJNSA_ILi16EEESB_EEENS5_IJSC_NSA_ILi32EEEEEEEEEEESI_SJ_SI_SJ_NS1D_6fusion15FusionCallbacksIS1H_NS1Q_17LinearCombinationISI_fSI_fLNS_15FloatRoundStyleE2EEES1I_S1P_JEEENS4_5SM1004TMEM4LOAD26SM100_TMEM_LOAD_32dp32b16xENS4_13SM90_TMA_LOADENS11_INS12_ILi1ELi4ELi3EEES15_NSS_INS5_IJS16_S1K_EEENS5_IJS1K_SC_EEEEEEENS4_39AutoVectorizingCopyWithAssumedAlignmentILi128EEENS4_14SM90_TMA_STOREES25_S27_S27_EEEvvEEEEvNT_6ParamsE) ;  /* 0xffffff7002107950 */ /* 0x000fea0003c3ffff */
.L_x_214:
[----:B------:R-:W-:-:S00]  /*8fc0*/  BRA `(.L_x_214) ;  /* 0xfffffffc00fc7947 */ /* 0x000fc0000383ffff */
[----:B------:R-:W-:-:S00]  /*8fd0*/  NOP ;  /* 0x0000000000007918 */ /* 0x000fc00000000000 */
        /* <DEDUP_REMOVED lines=10> */
.L_x_215:


//--------------------- .nv.global.init           --------------------------
	.section	.nv.global.init,"aw",@progbits
.nv.global.init:
	.type		$str$27,@object
	.size		$str$27,($str$28 - $str$27)
$str$27:
        /*0000*/ 	.byte	0x28, 0x61, 0x64, 0x64, 0x72, 0x65, 0x73, 0x73, 0x20, 0x26, 0x20, 0x6d, 0x61, 0x73, 0x6b, 0x29
        /*0010*/ 	.byte	0x20, 0x3d, 0x3d, 0x20, 0x30, 0x00
	.type		$str$28,@object
	.size		$str$28,($str$26 - $str$28)
$str$28:
        /*0016*/ 	.byte	0x2f, 0x74, 0x6d, 0x70, 0x2f, 0x63, 0x75, 0x74, 0x6c, 0x61, 0x73, 0x73, 0x5f, 0x73, 0x77, 0x65
        /*0026*/ 	.byte	0x65, 0x70, 0x5f, 0x73, 0x72, 0x63, 0x2f, 0x69, 0x6e, 0x63, 0x6c, 0x75, 0x64, 0x65, 0x2f, 0x63
        /*0036*/ 	.byte	0x75, 0x74, 0x65, 0x2f, 0x70, 0x6f, 0x69, 0x6e, 0x74, 0x65, 0x72, 0x5f, 0x66, 0x6c, 0x61, 0x67
        /*0046*/ 	.byte	0x67, 0x65, 0x64, 0x2e, 0x68, 0x70, 0x70, 0x00
	.type		$str$26,@object
	.size		$str$26,($str$25 - $str$26)
$str$26:
        /*004e*/ 	.byte	0x2f, 0x74, 0x6d, 0x70, 0x2f, 0x63, 0x75, 0x74, 0x6c, 0x61, 0x73, 0x73, 0x5f, 0x73, 0x77, 0x65
        /*005e*/ 	.byte	0x65, 0x70, 0x5f, 0x73, 0x72, 0x63, 0x2f, 0x69, 0x6e, 0x63, 0x6c, 0x75, 0x64, 0x65, 0x2f, 0x63
        /*006e*/ 	.byte	0x75, 0x74, 0x65, 0x2f, 0x61, 0x74, 0x6f, 0x6d, 0x2f, 0x63, 0x6f, 0x70, 0x79, 0x5f, 0x74, 0x72
        /*007e*/ 	.byte	0x61, 0x69, 0x74, 0x73, 0x5f, 0x73, 0x6d, 0x31, 0x30, 0x30, 0x2e, 0x68, 0x70, 0x70, 0x00
	.type		$str$25,@object
	.size		$str$25,(__unnamed_1 - $str$25)
$str$25:
        /*008d*/ 	.byte	0x28, 0x28, 0x75, 0x69, 0x6e, 0x74, 0x33, 0x32, 0x5f, 0x74, 0x28, 0x74, 0x68, 0x72, 0x65, 0x61
        /*009d*/ 	.byte	0x64, 0x49, 0x64, 0x78, 0x2e, 0x78, 0x29, 0x20, 0x2f, 0x20, 0x33, 0x32, 0x29, 0x20, 0x25, 0x20
        /*00ad*/ 	.byte	0x34, 0x29, 0x20, 0x3d, 0x3d, 0x20, 0x28, 0x28, 0x28, 0x74, 0x6d, 0x65, 0x6d, 0x5f, 0x61, 0x64
        /*00bd*/ 	.byte	0x64, 0x72, 0x20, 0x3e, 0x3e, 0x20, 0x31, 0x36, 0x29, 0x20, 0x2f, 0x20, 0x33, 0x32, 0x29, 0x20
        /*00cd*/ 	.byte	0x25, 0x20, 0x34, 0x29, 0x00
	.type		__unnamed_1,@object
	.size		__unnamed_1,(__unnamed_2 - __unnamed_1)
__unnamed_1:
        /*00d2*/ 	.byte	0x61, 0x75, 0x74, 0x6f, 0x20, 0x63, 0x75, 0x74, 0x65, 0x3a, 0x3a, 0x61, 0x73, 0x5f, 0x70, 0x6f
        /* <DEDUP_REMOVED lines=24> */
        /*0262*/ 	.byte	0x34, 0x38, 0x3e, 0x3e, 0x3e, 0x3e, 0x5d, 0x00
	.type		__unnamed_2,@object
	.size		__unnamed_2,(.L_2 - __unnamed_2)
__unnamed_2:
        /* <DEDUP_REMOVED lines=40> */
        /*04ea*/ 	.byte	0x3a, 0x3a, 0x43, 0x3c, 0x30, 0x3e, 0x3e, 0x3e, 0x3e, 0x5d, 0x00
.L_2:


//--------------------- .nv.shared._ZN7cutlass13device_kernelINS_4gemm6kernel13GemmUniversalIN4cute5tupleIJiiiiEEENS1_10collective13CollectiveMmaINS1_35MainloopSm100TmaUmmaWarpSpecializedILi17ELi2ELi4ENS5_IJNS4_1CILi2EEENSA_ILi1EEESC_EEEEENS5_IJNSA_ILi128EEENSA_ILi64EEESG_EEENS_6half_tENS5_IJlSC_lEEESI_SJ_NS4_8TiledMMAINS4_8MMA_AtomIJNS4_26SM100_MMA_F16BF16_2x1SM_SSISI_SI_fLi128ELi64ELNS4_4UMMA5MajorE0ELSO_0ELNSN_7ScaleInE0ELSP_0EEEEEENS4_6LayoutINS5_IJSC_SC_SC_EEENS5_IJNSA_ILi0EEESU_SU_EEEEENS5_IJNS4_10UnderscoreESX_SX_EEEEENS4_18SM100_TMA_2SM_LOADENS4_14ComposedLayoutINS4_7SwizzleILi3ELi4ELi3EEENS4_18smem_ptr_flag_bitsILi16EEENSS_INS5_IJNSA_ILi8EEESG_EEENS5_IJSG_SC_EEEEEEEvNS4_8identityES10_S1A_vS1B_EENS_8epilogue10collective18CollectiveEpilogueINS1D_23Sm100TmaWarpSpecializedILi3ELi2ELi16ELb1ELb0EEEJNS5_IJSG_SG_SG_EEENS5_IJNSS_ISG_SC_EENSS_INS5_IJNSA_ILi16EEESB_EEENS5_IJSC_NSA_ILi32EEEEEEEEEEESI_SJ_SI_SJ_NS1D_6fusion15FusionCallbacksIS1H_NS1Q_17LinearCombinationISI_fSI_fLNS_15FloatRoundStyleE2EEES1I_S1P_JEEENS4_5SM1004TMEM4LOAD26SM100_TMEM_LOAD_32dp32b16xENS4_13SM90_TMA_LOADENS11_INS12_ILi1ELi4ELi3EEES15_NSS_INS5_IJS16_S1K_EEENS5_IJS1K_SC_EEEEEEENS4_39AutoVectorizingCopyWithAssumedAlignmentILi128EEENS4_14SM90_TMA_STOREES25_S27_S27_EEEvvEEEEvNT_6ParamsE --------------------------
	.section	.nv.shared._ZN7cutlass13device_kernelINS_4gemm6kernel13GemmUniversalIN4cute5tupleIJiiiiEEENS1_10collective13CollectiveMmaINS1_35MainloopSm100TmaUmmaWarpSpecializedILi17ELi2ELi4ENS5_IJNS4_1CILi2EEENSA_ILi1EEESC_EEEEENS5_IJNSA_ILi128EEENSA_ILi64EEESG_EEENS_6half_tENS5_IJlSC_lEEESI_SJ_NS4_8TiledMMAINS4_8MMA_AtomIJNS4_26SM100_MMA_F16BF16_2x1SM_SSISI_SI_fLi128ELi64ELNS4_4UMMA5MajorE0ELSO_0ELNSN_7ScaleInE0ELSP_0EEEEEENS4_6LayoutINS5_IJSC_SC_SC_EEENS5_IJNSA_ILi0EEESU_SU_EEEEENS5_IJNS4_10UnderscoreESX_SX_EEEEENS4_18SM100_TMA_2SM_LOADENS4_14ComposedLayoutINS4_7SwizzleILi3ELi4ELi3EEENS4_18smem_ptr_flag_bitsILi16EEENSS_INS5_IJNSA_ILi8EEESG_EEENS5_IJSG_SC_EEEEEEEvNS4_8identityES10_S1A_vS1B_EENS_8epilogue10collective18CollectiveEpilogueINS1D_23Sm100TmaWarpSpecializedILi3ELi2ELi16ELb1ELb0EEEJNS5_IJSG_SG_SG_EEENS5_IJNSS_ISG_SC_EENSS_INS5_IJNSA_ILi16EEESB_EEENS5_IJSC_NSA_ILi32EEEEEEEEEEESI_SJ_SI_SJ_NS1D_6fusion15FusionCallbacksIS1H_NS1Q_17LinearCombinationISI_fSI_fLNS_15FloatRoundStyleE2EEES1I_S1P_JEEENS4_5SM1004TMEM4LOAD26SM100_TMEM_LOAD_32dp32b16xENS4_13SM90_TMA_LOADENS11_INS12_ILi1ELi4ELi3EEES15_NSS_INS5_IJS16_S1K_EEENS5_IJS1K_SC_EEEEEEENS4_39AutoVectorizingCopyWithAssumedAlignmentILi128EEENS4_14SM90_TMA_STOREES25_S27_S27_EEEvvEEEEvNT_6ParamsE,"aw",@nobits
	.sectionflags	@""
	.align	16
	.zero		1024


//--------------------- .nv.shared.reserved.0     --------------------------
	.section	.nv.shared.reserved.0,"aw",@nobits
	.weak		__nv_reservedSMEM_offset_0_alias
	.size		__nv_reservedSMEM_offset_0_alias, 0, 64
	.other		__nv_reservedSMEM_offset_0_alias,@"STO_CUDA_RESERVED_SHARED STV_DEFAULT"
__nv_reservedSMEM_offset_0_alias:
	.zero		0
.nv.shared.reserved.0:
	.zero		64
	.weak		__nv_reservedSMEM_tcgen05_partition
	.type		__nv_reservedSMEM_tcgen05_partition,@object
	.size		__nv_reservedSMEM_tcgen05_partition,(.L_0 - __nv_reservedSMEM_tcgen05_partition)
__nv_reservedSMEM_tcgen05_partition:
	.zero		32
.L_0:


//--------------------- .nv.global                --------------------------
	.section	.nv.global,"aw",@nobits
.nv.global:
	.type		_ZN40_INTERNAL_e39ac119_4_k_cu_af80b53e_205524cute1_E,@object
	.size		_ZN40_INTERNAL_e39ac119_4_k_cu_af80b53e_205524cute1_E,(_ZN40_INTERNAL_e39ac119_4_k_cu_af80b53e_205524cuda3std3__45__cpo6cbeginE - _ZN40_INTERNAL_e39ac119_4_k_cu_af80b53e_205524cute1_E)
_ZN40_INTERNAL_e39ac119_4_k_cu_af80b53e_205524cute1_E:
	.zero		1
	.type		_ZN40_INTERNAL_e39ac119_4_k_cu_af80b53e_205524cuda3std3__45__cpo6cbeginE,@object
	.size		_ZN40_INTERNAL_e39ac119_4_k_cu_af80b53e_205524cuda3std3__45__cpo6cbeginE,(_ZN40_INTERNAL_e39ac119_4_k_cu_af80b53e_205524cuda3std3__48in_placeE - _ZN40_INTERNAL_e39ac119_4_k_cu_af80b53e_205524cuda3std3__45__cpo6cbeginE)
_ZN40_INTERNAL_e39ac119_4_k_cu_af80b53e_205524cuda3std3__45__cpo6cbeginE:
	.zero		1
	.type		_ZN40_INTERNAL_e39ac119_4_k_cu_af80b53e_205524cuda3std3__48in_placeE,@object
	.size		_ZN40_INTERNAL_e39ac119_4_k_cu_af80b53e_205524cuda3std3__48in_placeE,(_ZN40_INTERNAL_e39ac119_4_k_cu_af80b53e_205524cuda3std6ranges3__45__cpo9iter_moveE - _ZN40_INTERNAL_e39ac119_4_k_cu_af80b53e_205524cuda3std3__48in_placeE)
_ZN40_INTERNAL_e39ac119_4_k_cu_af80b53e_205524cuda3std3__48in_placeE:
	.zero		1
	.type		_ZN40_INTERNAL_e39ac119_4_k_cu_af80b53e_205524cuda3std6ranges3__45__cpo9iter_moveE,@object
	.size		_ZN40_INTERNAL_e39ac119_4_k_cu_af80b53e_205524cuda3std6ranges3__45__cpo9iter_moveE,(_ZN40_INTERNAL_e39ac119_4_k_cu_af80b53e_205524cuda3std3__45__cpo5beginE - _ZN40_INTERNAL_e39ac119_4_k_cu_af80b53e_205524cuda3std6ranges3__45__cpo9iter_moveE)
_ZN40_INTERNAL_e39ac119_4_k_cu_af80b53e_205524cuda3std6ranges3__45__cpo9iter_moveE:
	.zero		1
	.type		_ZN40_INTERNAL_e39ac119_4_k_cu_af80b53e_205524cuda3std3__45__cpo5beginE,@object
	.size		_ZN40_INTERNAL_e39ac119_4_k_cu_af80b53e_205524cuda3std3__45__cpo5beginE,(_ZN40_INTERNAL_e39ac119_4_k_cu_af80b53e_205524cuda3std3__442_GLOBAL__N__e39ac119_4_k_cu_af80b53e_205526ignoreE - _ZN40_INTERNAL_e39ac119_4_k_cu_af80b53e_205524cuda3std3__45__cpo5beginE)
_ZN40_INTERNAL_e39ac119_4_k_cu_af80b53e_205524cuda3std3__45__cpo5beginE:
	.zero		1
	.type		_ZN40_INTERNAL_e39ac119_4_k_cu_af80b53e_205524cuda3std3__442_GLOBAL__N__e39ac119_4_k_cu_af80b53e_205526ignoreE,@object
	.size		_ZN40_INTERNAL_e39ac119_4_k_cu_af80b53e_205524cuda3std3__442_GLOBAL__N__e39ac119_4_k_cu_af80b53e_205526ignoreE,(_ZN40_INTERNAL_e39ac119_4_k_cu_af80b53e_205524cute7productE - _ZN40_INTERNAL_e39ac119_4_k_cu_af80b53e_205524cuda3std3__442_GLOBAL__N__e39ac119_4_k_cu_af80b53e_205526ignoreE)
_ZN40_INTERNAL_e39ac119_4_k_cu_af80b53e_205524cuda3std3__442_GLOBAL__N__e39ac119_4_k_cu_af80b53e_205526ignoreE:
	.zero		1
	.type		_ZN40_INTERNAL_e39ac119_4_k_cu_af80b53e_205524cute7productE,@object
	.size		_ZN40_INTERNAL_e39ac119_4_k_cu_af80b53e_205524cute7productE,(_ZN40_INTERNAL_e39ac119_4_k_cu_af80b53e_205524cuda3std3__45__cpo3endE - _ZN40_INTERNAL_e39ac119_4_k_cu_af80b53e_205524cute7productE)
_ZN40_INTERNAL_e39ac119_4_k_cu_af80b53e_205524cute7productE:
	.zero		1
	.type		_ZN40_INTERNAL_e39ac119_4_k_cu_af80b53e_205524cuda3std3__45__cpo3endE,@object
	.size		_ZN40_INTERNAL_e39ac119_4_k_cu_af80b53e_205524cuda3std3__45__cpo3endE,(_ZN40_INTERNAL_e39ac119_4_k_cu_af80b53e_205524cuda3std3__419piecewise_constructE - _ZN40_INTERNAL_e39ac119_4_k_cu_af80b53e_205524cuda3std3__45__cpo3endE)
_ZN40_INTERNAL_e39ac119_4_k_cu_af80b53e_205524cuda3std3__45__cpo3endE:
	.zero		1
	.type		_ZN40_INTERNAL_e39ac119_4_k_cu_af80b53e_205524cuda3std3__419piecewise_constructE,@object
	.size		_ZN40_INTERNAL_e39ac119_4_k_cu_af80b53e_205524cuda3std3__419piecewise_constructE,(_ZN40_INTERNAL_e39ac119_4_k_cu_af80b53e_205524cuda3std3__45__cpo4cendE - _ZN40_INTERNAL_e39ac119_4_k_cu_af80b53e_205524cuda3std3__419piecewise_constructE)
_ZN40_INTERNAL_e39ac119_4_k_cu_af80b53e_205524cuda3std3__419piecewise_constructE:
	.zero		1
	.type		_ZN40_INTERNAL_e39ac119_4_k_cu_af80b53e_205524cuda3std3__45__cpo4cendE,@object
	.size		_ZN40_INTERNAL_e39ac119_4_k_cu_af80b53e_205524cuda3std3__45__cpo4cendE,(_ZN40_INTERNAL_e39ac119_4_k_cu_af80b53e_205524cuda3std6ranges3__45__cpo4swapE - _ZN40_INTERNAL_e39ac119_4_k_cu_af80b53e_205524cuda3std3__45__cpo4cendE)
_ZN40_INTERNAL_e39ac119_4_k_cu_af80b53e_205524cuda3std3__45__cpo4cendE:
	.zero		1
	.type		_ZN40_INTERNAL_e39ac119_4_k_cu_af80b53e_205524cuda3std6ranges3__45__cpo4swapE,@object
	.size		_ZN40_INTERNAL_e39ac119_4_k_cu_af80b53e_205524cuda3std6ranges3__45__cpo4swapE,(.L_10 - _ZN40_INTERNAL_e39ac119_4_k_cu_af80b53e_205524cuda3std6ranges3__45__cpo4swapE)
_ZN40_INTERNAL_e39ac119_4_k_cu_af80b53e_205524cuda3std6ranges3__45__cpo4swapE:
	.zero		1
.L_10:


//--------------------- .nv.constant0._ZN7cutlass13device_kernelINS_4gemm6kernel13GemmUniversalIN4cute5tupleIJiiiiEEENS1_10collective13CollectiveMmaINS1_35MainloopSm100TmaUmmaWarpSpecializedILi17ELi2ELi4ENS5_IJNS4_1CILi2EEENSA_ILi1EEESC_EEEEENS5_IJNSA_ILi128EEENSA_ILi64EEESG_EEENS_6half_tENS5_IJlSC_lEEESI_SJ_NS4_8TiledMMAINS4_8MMA_AtomIJNS4_26SM100_MMA_F16BF16_2x1SM_SSISI_SI_fLi128ELi64ELNS4_4UMMA5MajorE0ELSO_0ELNSN_7ScaleInE0ELSP_0EEEEEENS4_6LayoutINS5_IJSC_SC_SC_EEENS5_IJNSA_ILi0EEESU_SU_EEEEENS5_IJNS4_10UnderscoreESX_SX_EEEEENS4_18SM100_TMA_2SM_LOADENS4_14ComposedLayoutINS4_7SwizzleILi3ELi4ELi3EEENS4_18smem_ptr_flag_bitsILi16EEENSS_INS5_IJNSA_ILi8EEESG_EEENS5_IJSG_SC_EEEEEEEvNS4_8identityES10_S1A_vS1B_EENS_8epilogue10collective18CollectiveEpilogueINS1D_23Sm100TmaWarpSpecializedILi3ELi2ELi16ELb1ELb0EEEJNS5_IJSG_SG_SG_EEENS5_IJNSS_ISG_SC_EENSS_INS5_IJNSA_ILi16EEESB_EEENS5_IJSC_NSA_ILi32EEEEEEEEEEESI_SJ_SI_SJ_NS1D_6fusion15FusionCallbacksIS1H_NS1Q_17LinearCombinationISI_fSI_fLNS_15FloatRoundStyleE2EEES1I_S1P_JEEENS4_5SM1004TMEM4LOAD26SM100_TMEM_LOAD_32dp32b16xENS4_13SM90_TMA_LOADENS11_INS12_ILi1ELi4ELi3EEES15_NSS_INS5_IJS16_S1K_EEENS5_IJS1K_SC_EEEEEEENS4_39AutoVectorizingCopyWithAssumedAlignmentILi128EEENS4_14SM90_TMA_STOREES25_S27_S27_EEEvvEEEEvNT_6ParamsE --------------------------
	.section	.nv.constant0._ZN7cutlass13device_kernelINS_4gemm6kernel13GemmUniversalIN4cute5tupleIJiiiiEEENS1_10collective13CollectiveMmaINS1_35MainloopSm100TmaUmmaWarpSpecializedILi17ELi2ELi4ENS5_IJNS4_1CILi2EEENSA_ILi1EEESC_EEEEENS5_IJNSA_ILi128EEENSA_ILi64EEESG_EEENS_6half_tENS5_IJlSC_lEEESI_SJ_NS4_8TiledMMAINS4_8MMA_AtomIJNS4_26SM100_MMA_F16BF16_2x1SM_SSISI_SI_fLi128ELi64ELNS4_4UMMA5MajorE0ELSO_0ELNSN_7ScaleInE0ELSP_0EEEEEENS4_6LayoutINS5_IJSC_SC_SC_EEENS5_IJNSA_ILi0EEESU_SU_EEEEENS5_IJNS4_10UnderscoreESX_SX_EEEEENS4_18SM100_TMA_2SM_LOADENS4_14ComposedLayoutINS4_7SwizzleILi3ELi4ELi3EEENS4_18smem_ptr_flag_bitsILi16EEENSS_INS5_IJNSA_ILi8EEESG_EEENS5_IJSG_SC_EEEEEEEvNS4_8identityES10_S1A_vS1B_EENS_8epilogue10collective18CollectiveEpilogueINS1D_23Sm100TmaWarpSpecializedILi3ELi2ELi16ELb1ELb0EEEJNS5_IJSG_SG_SG_EEENS5_IJNSS_ISG_SC_EENSS_INS5_IJNSA_ILi16EEESB_EEENS5_IJSC_NSA_ILi32EEEEEEEEEEESI_SJ_SI_SJ_NS1D_6fusion15FusionCallbacksIS1H_NS1Q_17LinearCombinationISI_fSI_fLNS_15FloatRoundStyleE2EEES1I_S1P_JEEENS4_5SM1004TMEM4LOAD26SM100_TMEM_LOAD_32dp32b16xENS4_13SM90_TMA_LOADENS11_INS12_ILi1ELi4ELi3EEES15_NSS_INS5_IJS16_S1K_EEENS5_IJS1K_SC_EEEEEEENS4_39AutoVectorizingCopyWithAssumedAlignmentILi128EEENS4_14SM90_TMA_STOREES25_S27_S27_EEEvvEEEEvNT_6ParamsE,"a",@progbits
	.sectionflags	@""
	.align	4
.nv.constant0._ZN7cutlass13device_kernelINS_4gemm6kernel13GemmUniversalIN4cute5tupleIJiiiiEEENS1_10collective13CollectiveMmaINS1_35MainloopSm100TmaUmmaWarpSpecializedILi17ELi2ELi4ENS5_IJNS4_1CILi2EEENSA_ILi1EEESC_EEEEENS5_IJNSA_ILi128EEENSA_ILi64EEESG_EEENS_6half_tENS5_IJlSC_lEEESI_SJ_NS4_8TiledMMAINS4_8MMA_AtomIJNS4_26SM100_MMA_F16BF16_2x1SM_SSISI_SI_fLi128ELi64ELNS4_4UMMA5MajorE0ELSO_0ELNSN_7ScaleInE0ELSP_0EEEEEENS4_6LayoutINS5_IJSC_SC_SC_EEENS5_IJNSA_ILi0EEESU_SU_EEEEENS5_IJNS4_10UnderscoreESX_SX_EEEEENS4_18SM100_TMA_2SM_LOADENS4_14ComposedLayoutINS4_7SwizzleILi3ELi4ELi3EEENS4_18smem_ptr_flag_bitsILi16EEENSS_INS5_IJNSA_ILi8EEESG_EEENS5_IJSG_SC_EEEEEEEvNS4_8identityES10_S1A_vS1B_EENS_8epilogue10collective18CollectiveEpilogueINS1D_23Sm100TmaWarpSpecializedILi3ELi2ELi16ELb1ELb0EEEJNS5_IJSG_SG_SG_EEENS5_IJNSS_ISG_SC_EENSS_INS5_IJNSA_ILi16EEESB_EEENS5_IJSC_NSA_ILi32EEEEEEEEEEESI_SJ_SI_SJ_NS1D_6fusion15FusionCallbacksIS1H_NS1Q_17LinearCombinationISI_fSI_fLNS_15FloatRoundStyleE2EEES1I_S1P_JEEENS4_5SM1004TMEM4LOAD26SM100_TMEM_LOAD_32dp32b16xENS4_13SM90_TMA_LOADENS11_INS12_ILi1ELi4ELi3EEES15_NSS_INS5_IJS16_S1K_EEENS5_IJS1K_SC_EEEEEEENS4_39AutoVectorizingCopyWithAssumedAlignmentILi128EEENS4_14SM90_TMA_STOREES25_S27_S27_EEEvvEEEEvNT_6ParamsE:
	.zero		2944


//--------------------- SYMBOLS --------------------------

	.type		.nv.reservedSmem.offset0,@object
	.size		.nv.reservedSmem.offset0,0x4
	.type		.nv.reservedSmem.cap,@object
	.size		.nv.reservedSmem.cap,0x4
	.type		__assertfail,@function
